// auto-generated by cutlass_sweep.gemm — config: {"arch": "sm_100", "cluster_m": 1, "cluster_n": 1, "dtype": "fp16", "dtype_b": "fp16", "layout": "nt", "stages": 0, "tile_k": 16, "tile_m": 128, "tile_n": 80}
#include "cutlass/cutlass.h"
#include "cutlass/gemm/collective/collective_builder.hpp"
#include "cutlass/gemm/device/gemm_universal_adapter.h"
#include "cutlass/gemm/kernel/gemm_universal.hpp"
#include "cutlass/epilogue/collective/collective_builder.hpp"

using ElemA = cutlass::half_t;
using ElemB = cutlass::half_t;
using ElemCD = cutlass::half_t;
using Acc  = float;
using TileShape    = cute::Shape<cute::_128, cute::_80, cute::_16>;
using ClusterShape = cute::Shape<cute::_1, cute::_1, cute::_1>;

using CollectiveEpilogue = typename cutlass::epilogue::collective::CollectiveBuilder<
    cutlass::arch::Sm100, cutlass::arch::OpClassTensorOp,
    TileShape, ClusterShape,
    cutlass::epilogue::collective::EpilogueTileAuto,
    Acc, Acc,
    ElemCD, cutlass::layout::RowMajor, 128 / cutlass::sizeof_bits<ElemCD>::value,
    ElemCD, cutlass::layout::RowMajor, 128 / cutlass::sizeof_bits<ElemCD>::value,
    cutlass::epilogue::collective::EpilogueScheduleAuto
  >::CollectiveOp;

using CollectiveMainloop = typename cutlass::gemm::collective::CollectiveBuilder<
    cutlass::arch::Sm100, cutlass::arch::OpClassTensorOp,
    ElemA, cutlass::layout::RowMajor, 128 / cutlass::sizeof_bits<ElemA>::value,
    ElemB, cutlass::layout::ColumnMajor, 128 / cutlass::sizeof_bits<ElemB>::value,
    Acc,
    TileShape, ClusterShape,
    cutlass::gemm::collective::StageCountAutoCarveout<static_cast<int>(sizeof(typename CollectiveEpilogue::SharedStorage))>,
    cutlass::gemm::collective::KernelScheduleAuto
  >::CollectiveOp;

using GemmKernel = cutlass::gemm::kernel::GemmUniversal<
    cute::Shape<int,int,int,int>,
    CollectiveMainloop,
    CollectiveEpilogue
>;
using Gemm = cutlass::gemm::device::GemmUniversalAdapter<GemmKernel>;

// Force the device kernel symbol into the cubin without needing a host main.
auto* _anchor = &cutlass::device_kernel<GemmKernel>;


// ===== COMPILED SASS (sm_100a) =====

	.target	sm_100a

	.elftype	@"ET_EXEC"


//--------------------- .note.nv.tkinfo           --------------------------
	.section	.note.nv.tkinfo,"",@"SHT_NOTE"
	.sectionflags	@"SHF_NOTE_NV_TKINFO"
	.tkinfo
        /*0018*/ 	.word	0x00000002
        /*0030*/ 	.string	""
        /*0030*/ 	.string	"ptxas"
        /*0030*/ 	.string	"Cuda compilation tools, release 13.0, V13.0.88"
        /*0030*/ 	.string	"Build cuda_13.0.r13.0/compiler.36424714_0"
        /*0030*/ 	.string	"-arch sm_100a -m 64 "



//--------------------- .note.nv.cuinfo           --------------------------
	.section	.note.nv.cuinfo,"",@"SHT_NOTE"
	.sectionflags	@"SHF_NOTE_NV_CUINFO"
        /*0018*/ 	.short	0x0002
        /*001a*/ 	.short	0x0064
        /*001c*/ 	.short	0x0082
	.zero		2


//--------------------- .nv.info                  --------------------------
	.section	.nv.info,"",@"SHT_CUDA_INFO"
	.align	4


	//----- nvinfo : EIATTR_REGCOUNT
	.align		4
        /*0000*/ 	.byte	0x04, 0x2f
        /*0002*/ 	.short	(.L_19 - .L_18)
	.align		4
.L_18:
        /*0004*/ 	.word	index@(_ZN7cutlass13device_kernelINS_4gemm6kernel13GemmUniversalIN4cute5tupleIJiiiiEEENS1_10collective13CollectiveMmaINS1_35MainloopSm100TmaUmmaWarpSpecializedILi28ELi2ELi4ENS5_IJNS4_1CILi1EEESB_SB_EEEEENS5_IJNSA_ILi128EEENSA_ILi80EEENSA_ILi16EEEEEENS_6half_tENS5_IJlSB_lEEESI_SJ_NS4_8TiledMMAINS4_8MMA_AtomIJNS4_20SM100_MMA_F16BF16_SSISI_SI_fLi128ELi80ELNS4_4UMMA5MajorE0ELSO_0ELNSN_7ScaleInE0ELSP_0EEEEEENS4_6LayoutISC_NS5_IJNSA_ILi0EEEST_ST_EEEEENS5_IJNS4_10UnderscoreESW_SW_EEEEENS4_13SM90_TMA_LOADENS4_14ComposedLayoutINS4_7SwizzleILi1ELi4ELi3EEENS4_18smem_ptr_flag_bitsILi16EEENSS_INS5_IJNSA_ILi8EEESG_EEENS5_IJSG_SB_EEEEEEEvNS4_8identityESZ_S19_vS1A_EENS_8epilogue10collective18CollectiveEpilogueINS1C_23Sm100TmaWarpSpecializedILi2ELi1ELi80ELb1ELb0EEEJSH_NS5_IJNSS_ISE_SB_EENSS_ISF_SB_EEEEESI_SJ_SI_SJ_NS1C_6fusion15FusionCallbacksIS1G_NS1K_17LinearCombinationISI_fSI_fLNS_15FloatRoundStyleE2EEESH_S1J_JEEENS4_5SM1004TMEM4LOAD26SM100_TMEM_LOAD_32dp32b16xESZ_S19_NS4_39AutoVectorizingCopyWithAssumedAlignmentILi128EEENS4_14SM90_TMA_STOREES19_S1V_S1V_EEEvvEEEEvNT_6ParamsE)
        /*0008*/ 	.word	0x000000e3


	//----- nvinfo : EIATTR_FRAME_SIZE
	.align		4
.L_19:
        /*000c*/ 	.byte	0x04, 0x11
        /*000e*/ 	.short	(.L_21 - .L_20)
	.align		4
.L_20:
        /*0010*/ 	.word	index@($__internal_2_$__cuda_sm10x_tcgen05_guardrail_trap_unallocated_columns_being_dealloced)
        /*0014*/ 	.word	0x00000000


	//----- nvinfo : EIATTR_FRAME_SIZE
	.align		4
.L_21:
        /*0018*/ 	.byte	0x04, 0x11
        /*001a*/ 	.short	(.L_23 - .L_22)
	.align		4
.L_22:
        /*001c*/ 	.word	index@($__internal_1_$__cuda_sm10x_tcgen05_guardrail_trap_phase_invalid_during_alloc)
        /*0020*/ 	.word	0x00000000


	//----- nvinfo : EIATTR_FRAME_SIZE
	.align		4
.L_23:
        /*0024*/ 	.byte	0x04, 0x11
        /*0026*/ 	.short	(.L_25 - .L_24)
	.align		4
.L_24:
        /*0028*/ 	.word	index@($__internal_0_$__cuda_sm10x_tcgen05_guardrail_trap_col_being_dealloced_not_returned_by_alloc)
        /*002c*/ 	.word	0x00000000


	//----- nvinfo : EIATTR_FRAME_SIZE
	.align		4
.L_25:
        /*0030*/ 	.byte	0x04, 0x11
        /*0032*/ 	.short	(.L_27 - .L_26)
	.align		4
.L_26:
        /*0034*/ 	.word	index@(_ZN7cutlass13device_kernelINS_4gemm6kernel13GemmUniversalIN4cute5tupleIJiiiiEEENS1_10collective13CollectiveMmaINS1_35MainloopSm100TmaUmmaWarpSpecializedILi28ELi2ELi4ENS5_IJNS4_1CILi1EEESB_SB_EEEEENS5_IJNSA_ILi128EEENSA_ILi80EEENSA_ILi16EEEEEENS_6half_tENS5_IJlSB_lEEESI_SJ_NS4_8TiledMMAINS4_8MMA_AtomIJNS4_20SM100_MMA_F16BF16_SSISI_SI_fLi128ELi80ELNS4_4UMMA5MajorE0ELSO_0ELNSN_7ScaleInE0ELSP_0EEEEEENS4_6LayoutISC_NS5_IJNSA_ILi0EEEST_ST_EEEEENS5_IJNS4_10UnderscoreESW_SW_EEEEENS4_13SM90_TMA_LOADENS4_14ComposedLayoutINS4_7SwizzleILi1ELi4ELi3EEENS4_18smem_ptr_flag_bitsILi16EEENSS_INS5_IJNSA_ILi8EEESG_EEENS5_IJSG_SB_EEEEEEEvNS4_8identityESZ_S19_vS1A_EENS_8epilogue10collective18CollectiveEpilogueINS1C_23Sm100TmaWarpSpecializedILi2ELi1ELi80ELb1ELb0EEEJSH_NS5_IJNSS_ISE_SB_EENSS_ISF_SB_EEEEESI_SJ_SI_SJ_NS1C_6fusion15FusionCallbacksIS1G_NS1K_17LinearCombinationISI_fSI_fLNS_15FloatRoundStyleE2EEESH_S1J_JEEENS4_5SM1004TMEM4LOAD26SM100_TMEM_LOAD_32dp32b16xESZ_S19_NS4_39AutoVectorizingCopyWithAssumedAlignmentILi128EEENS4_14SM90_TMA_STOREES19_S1V_S1V_EEEvvEEEEvNT_6ParamsE)
        /*0038*/ 	.word	0x00000000


	//----- nvinfo : EIATTR_MIN_STACK_SIZE
	.align		4
.L_27:
        /*003c*/ 	.byte	0x04, 0x12
        /*003e*/ 	.short	(.L_29 - .L_28)
	.align		4
.L_28:
        /*0040*/ 	.word	index@(_ZN7cutlass13device_kernelINS_4gemm6kernel13GemmUniversalIN4cute5tupleIJiiiiEEENS1_10collective13CollectiveMmaINS1_35MainloopSm100TmaUmmaWarpSpecializedILi28ELi2ELi4ENS5_IJNS4_1CILi1EEESB_SB_EEEEENS5_IJNSA_ILi128EEENSA_ILi80EEENSA_ILi16EEEEEENS_6half_tENS5_IJlSB_lEEESI_SJ_NS4_8TiledMMAINS4_8MMA_AtomIJNS4_20SM100_MMA_F16BF16_SSISI_SI_fLi128ELi80ELNS4_4UMMA5MajorE0ELSO_0ELNSN_7ScaleInE0ELSP_0EEEEEENS4_6LayoutISC_NS5_IJNSA_ILi0EEEST_ST_EEEEENS5_IJNS4_10UnderscoreESW_SW_EEEEENS4_13SM90_TMA_LOADENS4_14ComposedLayoutINS4_7SwizzleILi1ELi4ELi3EEENS4_18smem_ptr_flag_bitsILi16EEENSS_INS5_IJNSA_ILi8EEESG_EEENS5_IJSG_SB_EEEEEEEvNS4_8identityESZ_S19_vS1A_EENS_8epilogue10collective18CollectiveEpilogueINS1C_23Sm100TmaWarpSpecializedILi2ELi1ELi80ELb1ELb0EEEJSH_NS5_IJNSS_ISE_SB_EENSS_ISF_SB_EEEEESI_SJ_SI_SJ_NS1C_6fusion15FusionCallbacksIS1G_NS1K_17LinearCombinationISI_fSI_fLNS_15FloatRoundStyleE2EEESH_S1J_JEEENS4_5SM1004TMEM4LOAD26SM100_TMEM_LOAD_32dp32b16xESZ_S19_NS4_39AutoVectorizingCopyWithAssumedAlignmentILi128EEENS4_14SM90_TMA_STOREES19_S1V_S1V_EEEvvEEEEvNT_6ParamsE)
        /*0044*/ 	.word	0x00000000
.L_29:


//--------------------- .nv.compat                --------------------------
	.section	.nv.compat,"",@"SHT_CUDA_COMPAT_INFO"
	.align	4
        /*0000*/ 	.byte	0x02, 0x09, 0x01, 0x00, 0x02, 0x02, 0x02, 0x00, 0x02, 0x05, 0x05, 0x00, 0x03, 0x07, 0x01, 0x01
        /*0010*/ 	.byte	0x02, 0x03, 0x01, 0x00, 0x02, 0x06, 0x01, 0x00, 0x04, 0x0b, 0x08, 0x00, 0x09, 0x00, 0x00, 0x00
        /*0020*/ 	.byte	0x00, 0x00, 0x00, 0x00


//--------------------- .nv.info._ZN7cutlass13device_kernelINS_4gemm6kernel13GemmUniversalIN4cute5tupleIJiiiiEEENS1_10collective13CollectiveMmaINS1_35MainloopSm100TmaUmmaWarpSpecializedILi28ELi2ELi4ENS5_IJNS4_1CILi1EEESB_SB_EEEEENS5_IJNSA_ILi128EEENSA_ILi80EEENSA_ILi16EEEEEENS_6half_tENS5_IJlSB_lEEESI_SJ_NS4_8TiledMMAINS4_8MMA_AtomIJNS4_20SM100_MMA_F16BF16_SSISI_SI_fLi128ELi80ELNS4_4UMMA5MajorE0ELSO_0ELNSN_7ScaleInE0ELSP_0EEEEEENS4_6LayoutISC_NS5_IJNSA_ILi0EEEST_ST_EEEEENS5_IJNS4_10UnderscoreESW_SW_EEEEENS4_13SM90_TMA_LOADENS4_14ComposedLayoutINS4_7SwizzleILi1ELi4ELi3EEENS4_18smem_ptr_flag_bitsILi16EEENSS_INS5_IJNSA_ILi8EEESG_EEENS5_IJSG_SB_EEEEEEEvNS4_8identityESZ_S19_vS1A_EENS_8epilogue10collective18CollectiveEpilogueINS1C_23Sm100TmaWarpSpecializedILi2ELi1ELi80ELb1ELb0EEEJSH_NS5_IJNSS_ISE_SB_EENSS_ISF_SB_EEEEESI_SJ_SI_SJ_NS1C_6fusion15FusionCallbacksIS1G_NS1K_17LinearCombinationISI_fSI_fLNS_15FloatRoundStyleE2EEESH_S1J_JEEENS4_5SM1004TMEM4LOAD26SM100_TMEM_LOAD_32dp32b16xESZ_S19_NS4_39AutoVectorizingCopyWithAssumedAlignmentILi128EEENS4_14SM90_TMA_STOREES19_S1V_S1V_EEEvvEEEEvNT_6ParamsE --------------------------
	.section	.nv.info._ZN7cutlass13device_kernelINS_4gemm6kernel13GemmUniversalIN4cute5tupleIJiiiiEEENS1_10collective13CollectiveMmaINS1_35MainloopSm100TmaUmmaWarpSpecializedILi28ELi2ELi4ENS5_IJNS4_1CILi1EEESB_SB_EEEEENS5_IJNSA_ILi128EEENSA_ILi80EEENSA_ILi16EEEEEENS_6half_tENS5_IJlSB_lEEESI_SJ_NS4_8TiledMMAINS4_8MMA_AtomIJNS4_20SM100_MMA_F16BF16_SSISI_SI_fLi128ELi80ELNS4_4UMMA5MajorE0ELSO_0ELNSN_7ScaleInE0ELSP_0EEEEEENS4_6LayoutISC_NS5_IJNSA_ILi0EEEST_ST_EEEEENS5_IJNS4_10UnderscoreESW_SW_EEEEENS4_13SM90_TMA_LOADENS4_14ComposedLayoutINS4_7SwizzleILi1ELi4ELi3EEENS4_18smem_ptr_flag_bitsILi16EEENSS_INS5_IJNSA_ILi8EEESG_EEENS5_IJSG_SB_EEEEEEEvNS4_8identityESZ_S19_vS1A_EENS_8epilogue10collective18CollectiveEpilogueINS1C_23Sm100TmaWarpSpecializedILi2ELi1ELi80ELb1ELb0EEEJSH_NS5_IJNSS_ISE_SB_EENSS_ISF_SB_EEEEESI_SJ_SI_SJ_NS1C_6fusion15FusionCallbacksIS1G_NS1K_17LinearCombinationISI_fSI_fLNS_15FloatRoundStyleE2EEESH_S1J_JEEENS4_5SM1004TMEM4LOAD26SM100_TMEM_LOAD_32dp32b16xESZ_S19_NS4_39AutoVectorizingCopyWithAssumedAlignmentILi128EEENS4_14SM90_TMA_STOREES19_S1V_S1V_EEEvvEEEEvNT_6ParamsE,"",@"SHT_CUDA_INFO"
	.sectionflags	@""
	.align	4


	//----- nvinfo : EIATTR_CUDA_API_VERSION
	.align		4
        /*0000*/ 	.byte	0x04, 0x37
        /*0002*/ 	.short	(.L_31 - .L_30)
.L_30:
        /*0004*/ 	.word	0x00000082


	//----- nvinfo : EIATTR_KPARAM_INFO
	.align		4
.L_31:
        /*0008*/ 	.byte	0x04, 0x17
        /*000a*/ 	.short	(.L_33 - .L_32)
.L_32:
        /*000c*/ 	.word	0x00000000
        /*0010*/ 	.short	0x0000
        /*0012*/ 	.short	0x0000
        /*0014*/ 	.byte	0x00, 0xf0, 0x01, 0x20


	//----- nvinfo : EIATTR_AT_ENTRY_FRAGMENTS
	.align		4
.L_33:
        /*0018*/ 	.byte	0x04, 0x4f
        /*001a*/ 	.short	(.L_35 - .L_34)


	//   ....[0]....
.L_34:
        /*001c*/ 	.word	0x00000006


	//----- nvinfo : EIATTR_RESERVED_SMEM_USED
	.align		4
.L_35:
        /*0020*/ 	.byte	0x01, 0x41
	.zero		2


	//----- nvinfo : EIATTR_SPARSE_MMA_MASK
	.align		4
        /*0024*/ 	.byte	0x03, 0x50
        /*0026*/ 	.short	0x0000


	//----- nvinfo : EIATTR_TCGEN05_1CTA_USED
	.align		4
        /*0028*/ 	.byte	0x01, 0x51
	.zero		2


	//----- nvinfo : EIATTR_MAXREG_COUNT
	.align		4
        /*002c*/ 	.byte	0x03, 0x1b
        /*002e*/ 	.short	0x00ff


	//----- nvinfo : EIATTR_NUM_BARRIERS
	.align		4
        /*0030*/ 	.byte	0x02, 0x4c
        /*0032*/ 	.byte	0x07
	.zero		1


	//----- nvinfo : EIATTR_EXTERNS
	.align		4
        /*0034*/ 	.byte	0x04, 0x0f
        /*0036*/ 	.short	(.L_37 - .L_36)


	//   ....[0]....
	.align		4
.L_36:
        /*0038*/ 	.word	index@(__assertfail)


	//----- nvinfo : EIATTR_MERCURY_ISA_VERSION
	.align		4
.L_37:
        /*003c*/ 	.byte	0x03, 0x5f
        /*003e*/ 	.short	0x0101


	//----- nvinfo : EIATTR_INT_WARP_WIDE_INSTR_OFFSETS
	.align		4
        /*0040*/ 	.byte	0x04, 0x31
        /*0042*/ 	.short	(.L_39 - .L_38)


	//   ....[0]....
.L_38:
        /*0044*/ 	.word	0x000020e0


	//   ....[1]....
        /*0048*/ 	.word	0x00004760


	//   ....[2]....
        /*004c*/ 	.word	0x00004780


	//   ....[3]....
        /*0050*/ 	.word	0x000047b0


	//   ....[4]....
        /*0054*/ 	.word	0x00005230


	//   ....[5]....
        /*0058*/ 	.word	0x00005240


	//   ....[6]....
        /*005c*/ 	.word	0x00005270


	//   ....[7]....
        /*0060*/ 	.word	0x000052a0


	//   ....[8]....
        /*0064*/ 	.word	0x00005430


	//   ....[9]....
        /*0068*/ 	.word	0x00005460


	//----- nvinfo : EIATTR_COOP_GROUP_MASK_REGIDS
	.align		4
.L_39:
        /*006c*/ 	.byte	0x04, 0x29
        /*006e*/ 	.short	(.L_41 - .L_40)


	//   ....[0]....
.L_40:
        /*0070*/ 	.word	0xffffffff


	//   ....[1]....
        /*0074*/ 	.word	0xffffffff


	//   ....[2]....
        /*0078*/ 	.word	0xffffffff


	//   ....[3]....
        /*007c*/ 	.word	0xffffffff


	//   ....[4]....
        /*0080*/ 	.word	0xffffffff


	//   ....[5]....
        /*0084*/ 	.word	0xffffffff


	//   ....[6]....
        /*0088*/ 	.word	0xffffffff


	//   ....[7]....
        /*008c*/ 	.word	0xffffffff


	//   ....[8]....
        /*0090*/ 	.word	0xffffffff


	//   ....[9]....
        /*0094*/ 	.word	0xffffffff


	//   ....[10]....
        /*0098*/ 	.word	0xffffffff


	//   ....[11]....
        /*009c*/ 	.word	0xffffffff


	//   ....[12]....
        /*00a0*/ 	.word	0xffffffff


	//----- nvinfo : EIATTR_COOP_GROUP_INSTR_OFFSETS
	.align		4
.L_41:
        /*00a4*/ 	.byte	0x04, 0x28
        /*00a6*/ 	.short	(.L_43 - .L_42)


	//   ....[0]....
.L_42:
        /*00a8*/ 	.word	0x00000090


	//   ....[1]....
        /*00ac*/ 	.word	0x000004d0


	//   ....[2]....
        /*00b0*/ 	.word	0x00000970


	//   ....[3]....
        /*00b4*/ 	.word	0x00000ad0


	//   ....[4]....
        /*00b8*/ 	.word	0x00000bd0


	//   ....[5]....
        /*00bc*/ 	.word	0x00000d40


	//   ....[6]....
        /*00c0*/ 	.word	0x00000ee0


	//   ....[7]....
        /*00c4*/ 	.word	0x00001fc0


	//   ....[8]....
        /*00c8*/ 	.word	0x00003b20


	//   ....[9]....
        /*00cc*/ 	.word	0x00003d30


	//   ....[10]....
        /*00d0*/ 	.word	0x00003d60


	//   ....[11]....
        /*00d4*/ 	.word	0x00004640


	//   ....[12]....
        /*00d8*/ 	.word	0x00004870


	//----- nvinfo : EIATTR_VRC_CTA_INIT_COUNT
	.align		4
.L_43:
        /*00dc*/ 	.byte	0x02, 0x4a
        /*00de*/ 	.byte	0x80
	.zero		1


	//----- nvinfo : EIATTR_SYSCALL_OFFSETS
	.align		4
        /*00e0*/ 	.byte	0x04, 0x46
        /*00e2*/ 	.short	(.L_45 - .L_44)


	//   ....[0]....
.L_44:
        /*00e4*/ 	.word	0x00005f20


	//   ....[1]....
        /*00e8*/ 	.word	0x00006010


	//   ....[2]....
        /*00ec*/ 	.word	0x00006a10


	//   ....[3]....
        /*00f0*/ 	.word	0x00006b80


	//   ....[4]....
        /*00f4*/ 	.word	0x00006cf0


	//   ....[5]....
        /*00f8*/ 	.word	0x00006e60


	//   ....[6]....
        /*00fc*/ 	.word	0x00006fd0


	//----- nvinfo : EIATTR_MBARRIER_INSTR_OFFSETS
	.align		4
.L_45:
        /*0100*/ 	.byte	0x04, 0x39
        /*0102*/ 	.short	(.L_47 - .L_46)


	//   ....[0]....
.L_46:
        /*0104*/ 	.word	0x000005d0
        /*0108*/ 	.word	0x000000ff
        /*010c*/ 	.word	0x00000000
        /*0110*/ 	.short	0x0100
        /*0112*/ 	.byte	0x05
	.zero		1


	//   ....[1]....
        /*0114*/ 	.word	0x000005e0
        /*0118*/ 	.word	0x000000ff
        /*011c*/ 	.word	0x000000e0
        /*0120*/ 	.short	0x0100
        /*0122*/ 	.byte	0x05
	.zero		1


	//   ....[2]....
        /*0124*/ 	.word	0x000005f0
        /*0128*/ 	.word	0x000000ff
        /*012c*/ 	.word	0x00000008
        /*0130*/ 	.short	0x0100
        /*0132*/ 	.byte	0x05
	.zero		1


	//   ....[3]....
        /*0134*/ 	.word	0x00000600
        /*0138*/ 	.word	0x000000ff
        /*013c*/ 	.word	0x000000e8
        /*0140*/ 	.short	0x0100
        /*0142*/ 	.byte	0x05
	.zero		1


	//   ....[4]....
        /*0144*/ 	.word	0x00000610
        /*0148*/ 	.word	0x000000ff
        /*014c*/ 	.word	0x00000010
        /*0150*/ 	.short	0x0100
        /*0152*/ 	.byte	0x05
	.zero		1


	//   ....[5]....
        /*0154*/ 	.word	0x00000620
        /*0158*/ 	.word	0x000000ff
        /*015c*/ 	.word	0x000000f0
        /*0160*/ 	.short	0x0100
        /*0162*/ 	.byte	0x05
	.zero		1


	//   ....[6]....
        /*0164*/ 	.word	0x00000630
        /*0168*/ 	.word	0x000000ff
        /*016c*/ 	.word	0x00000018
        /*0170*/ 	.short	0x0100
        /*0172*/ 	.byte	0x05
	.zero		1


	//   ....[7]....
        /*0174*/ 	.word	0x00000640
        /*0178*/ 	.word	0x000000ff
        /*017c*/ 	.word	0x000000f8
        /*0180*/ 	.short	0x0100
        /*0182*/ 	.byte	0x05
	.zero		1


	//   ....[8]....
        /*0184*/ 	.word	0x00000650
        /*0188*/ 	.word	0x000000ff
        /*018c*/ 	.word	0x00000020
        /*0190*/ 	.short	0x0100
        /*0192*/ 	.byte	0x05
	.zero		1


	//   ....[9]....
        /*0194*/ 	.word	0x00000660
        /*0198*/ 	.word	0x000000ff
        /*019c*/ 	.word	0x00000100
        /*01a0*/ 	.short	0x0100
        /*01a2*/ 	.byte	0x05
	.zero		1


	//   ....[10]....
        /*01a4*/ 	.word	0x00000670
        /*01a8*/ 	.word	0x000000ff
        /*01ac*/ 	.word	0x00000028
        /*01b0*/ 	.short	0x0100
        /*01b2*/ 	.byte	0x05
	.zero		1


	//   ....[11]....
        /*01b4*/ 	.word	0x00000680
        /*01b8*/ 	.word	0x000000ff
        /*01bc*/ 	.word	0x00000108
        /*01c0*/ 	.short	0x0100
        /*01c2*/ 	.byte	0x05
	.zero		1


	//   ....[12]....
        /*01c4*/ 	.word	0x00000690
        /*01c8*/ 	.word	0x000000ff
        /*01cc*/ 	.word	0x00000030
        /*01d0*/ 	.short	0x0100
        /*01d2*/ 	.byte	0x05
	.zero		1


	//   ....[13]....
        /*01d4*/ 	.word	0x000006a0
        /*01d8*/ 	.word	0x000000ff
        /*01dc*/ 	.word	0x00000110
        /*01e0*/ 	.short	0x0100
        /*01e2*/ 	.byte	0x05
	.zero		1


	//   ....[14]....
        /*01e4*/ 	.word	0x000006b0
        /*01e8*/ 	.word	0x000000ff
        /*01ec*/ 	.word	0x00000038
        /*01f0*/ 	.short	0x0100
        /*01f2*/ 	.byte	0x05
	.zero		1


	//   ....[15]....
        /*01f4*/ 	.word	0x000006c0
        /*01f8*/ 	.word	0x000000ff
        /*01fc*/ 	.word	0x00000118
        /*0200*/ 	.short	0x0100
        /*0202*/ 	.byte	0x05
	.zero		1


	//   ....[16]....
        /*0204*/ 	.word	0x000006d0
        /*0208*/ 	.word	0x000000ff
        /*020c*/ 	.word	0x00000040
        /*0210*/ 	.short	0x0100
        /*0212*/ 	.byte	0x05
	.zero		1


	//   ....[17]....
        /*0214*/ 	.word	0x000006e0
        /*0218*/ 	.word	0x000000ff
        /*021c*/ 	.word	0x00000120
        /*0220*/ 	.short	0x0100
        /*0222*/ 	.byte	0x05
	.zero		1


	//   ....[18]....
        /*0224*/ 	.word	0x000006f0
        /*0228*/ 	.word	0x000000ff
        /*022c*/ 	.word	0x00000048
        /*0230*/ 	.short	0x0100
        /*0232*/ 	.byte	0x05
	.zero		1


	//   ....[19]....
        /*0234*/ 	.word	0x00000700
        /*0238*/ 	.word	0x000000ff
        /*023c*/ 	.word	0x00000128
        /*0240*/ 	.short	0x0100
        /*0242*/ 	.byte	0x05
	.zero		1


	//   ....[20]....
        /*0244*/ 	.word	0x00000710
        /*0248*/ 	.word	0x000000ff
        /*024c*/ 	.word	0x00000050
        /*0250*/ 	.short	0x0100
        /*0252*/ 	.byte	0x05
	.zero		1


	//   ....[21]....
        /*0254*/ 	.word	0x00000720
        /*0258*/ 	.word	0x000000ff
        /*025c*/ 	.word	0x00000130
        /*0260*/ 	.short	0x0100
        /*0262*/ 	.byte	0x05
	.zero		1


	//   ....[22]....
        /*0264*/ 	.word	0x00000730
        /*0268*/ 	.word	0x000000ff
        /*026c*/ 	.word	0x00000058
        /*0270*/ 	.short	0x0100
        /*0272*/ 	.byte	0x05
	.zero		1


	//   ....[23]....
        /*0274*/ 	.word	0x00000740
        /*0278*/ 	.word	0x000000ff
        /*027c*/ 	.word	0x00000138
        /*0280*/ 	.short	0x0100
        /*0282*/ 	.byte	0x05
	.zero		1


	//   ....[24]....
        /*0284*/ 	.word	0x00000750
        /*0288*/ 	.word	0x000000ff
        /*028c*/ 	.word	0x00000060
        /*0290*/ 	.short	0x0100
        /*0292*/ 	.byte	0x05
	.zero		1


	//   ....[25]....
        /*0294*/ 	.word	0x00000760
        /*0298*/ 	.word	0x000000ff
        /*029c*/ 	.word	0x00000140
        /*02a0*/ 	.short	0x0100
        /*02a2*/ 	.byte	0x05
	.zero		1


	//   ....[26]....
        /*02a4*/ 	.word	0x00000770
        /*02a8*/ 	.word	0x000000ff
        /*02ac*/ 	.word	0x00000068
        /*02b0*/ 	.short	0x0100
        /*02b2*/ 	.byte	0x05
	.zero		1


	//   ....[27]....
        /*02b4*/ 	.word	0x00000780
        /*02b8*/ 	.word	0x000000ff
        /*02bc*/ 	.word	0x00000148
        /*02c0*/ 	.short	0x0100
        /*02c2*/ 	.byte	0x05
	.zero		1


	//   ....[28]....
        /*02c4*/ 	.word	0x00000790
        /*02c8*/ 	.word	0x000000ff
        /*02cc*/ 	.word	0x00000070
        /*02d0*/ 	.short	0x0100
        /*02d2*/ 	.byte	0x05
	.zero		1


	//   ....[29]....
        /*02d4*/ 	.word	0x000007a0
        /*02d8*/ 	.word	0x000000ff
        /*02dc*/ 	.word	0x00000150
        /*02e0*/ 	.short	0x0100
        /*02e2*/ 	.byte	0x05
	.zero		1


	//   ....[30]....
        /*02e4*/ 	.word	0x000007b0
        /*02e8*/ 	.word	0x000000ff
        /*02ec*/ 	.word	0x00000078
        /*02f0*/ 	.short	0x0100
        /*02f2*/ 	.byte	0x05
	.zero		1


	//   ....[31]....
        /*02f4*/ 	.word	0x000007c0
        /*02f8*/ 	.word	0x000000ff
        /*02fc*/ 	.word	0x00000158
        /*0300*/ 	.short	0x0100
        /*0302*/ 	.byte	0x05
	.zero		1


	//   ....[32]....
        /*0304*/ 	.word	0x000007d0
        /*0308*/ 	.word	0x000000ff
        /*030c*/ 	.word	0x00000080
        /*0310*/ 	.short	0x0100
        /*0312*/ 	.byte	0x05
	.zero		1


	//   ....[33]....
        /*0314*/ 	.word	0x000007e0
        /*0318*/ 	.word	0x000000ff
        /*031c*/ 	.word	0x00000160
        /*0320*/ 	.short	0x0100
        /*0322*/ 	.byte	0x05
	.zero		1


	//   ....[34]....
        /*0324*/ 	.word	0x000007f0
        /*0328*/ 	.word	0x000000ff
        /*032c*/ 	.word	0x00000088
        /*0330*/ 	.short	0x0100
        /*0332*/ 	.byte	0x05
	.zero		1


	//   ....[35]....
        /*0334*/ 	.word	0x00000800
        /*0338*/ 	.word	0x000000ff
        /*033c*/ 	.word	0x00000168
        /*0340*/ 	.short	0x0100
        /*0342*/ 	.byte	0x05
	.zero		1


	//   ....[36]....
        /*0344*/ 	.word	0x00000810
        /*0348*/ 	.word	0x000000ff
        /*034c*/ 	.word	0x00000090
        /*0350*/ 	.short	0x0100
        /*0352*/ 	.byte	0x05
	.zero		1


	//   ....[37]....
        /*0354*/ 	.word	0x00000820
        /*0358*/ 	.word	0x000000ff
        /*035c*/ 	.word	0x00000170
        /*0360*/ 	.short	0x0100
        /*0362*/ 	.byte	0x05
	.zero		1


	//   ....[38]....
        /*0364*/ 	.word	0x00000830
        /*0368*/ 	.word	0x000000ff
        /*036c*/ 	.word	0x00000098
        /*0370*/ 	.short	0x0100
        /*0372*/ 	.byte	0x05
	.zero		1


	//   ....[39]....
        /*0374*/ 	.word	0x00000840
        /*0378*/ 	.word	0x000000ff
        /*037c*/ 	.word	0x00000178
        /*0380*/ 	.short	0x0100
        /*0382*/ 	.byte	0x05
	.zero		1


	//   ....[40]....
        /*0384*/ 	.word	0x00000850
        /*0388*/ 	.word	0x000000ff
        /*038c*/ 	.word	0x000000a0
        /*0390*/ 	.short	0x0100
        /*0392*/ 	.byte	0x05
	.zero		1


	//   ....[41]....
        /*0394*/ 	.word	0x00000860
        /*0398*/ 	.word	0x000000ff
        /*039c*/ 	.word	0x00000180
        /*03a0*/ 	.short	0x0100
        /*03a2*/ 	.byte	0x05
	.zero		1


	//   ....[42]....
        /*03a4*/ 	.word	0x00000870
        /*03a8*/ 	.word	0x000000ff
        /*03ac*/ 	.word	0x000000a8
        /*03b0*/ 	.short	0x0100
        /*03b2*/ 	.byte	0x05
	.zero		1


	//   ....[43]....
        /*03b4*/ 	.word	0x00000880
        /*03b8*/ 	.word	0x000000ff
        /*03bc*/ 	.word	0x00000188
        /*03c0*/ 	.short	0x0100
        /*03c2*/ 	.byte	0x05
	.zero		1


	//   ....[44]....
        /*03c4*/ 	.word	0x00000890
        /*03c8*/ 	.word	0x000000ff
        /*03cc*/ 	.word	0x000000b0
        /*03d0*/ 	.short	0x0100
        /*03d2*/ 	.byte	0x05
	.zero		1


	//   ....[45]....
        /*03d4*/ 	.word	0x000008a0
        /*03d8*/ 	.word	0x000000ff
        /*03dc*/ 	.word	0x00000190
        /*03e0*/ 	.short	0x0100
        /*03e2*/ 	.byte	0x05
	.zero		1


	//   ....[46]....
        /*03e4*/ 	.word	0x000008b0
        /*03e8*/ 	.word	0x000000ff
        /*03ec*/ 	.word	0x000000b8
        /*03f0*/ 	.short	0x0100
        /*03f2*/ 	.byte	0x05
	.zero		1


	//   ....[47]....
        /*03f4*/ 	.word	0x000008c0
        /*03f8*/ 	.word	0x000000ff
        /*03fc*/ 	.word	0x00000198
        /*0400*/ 	.short	0x0100
        /*0402*/ 	.byte	0x05
	.zero		1


	//   ....[48]....
        /*0404*/ 	.word	0x000008d0
        /*0408*/ 	.word	0x000000ff
        /*040c*/ 	.word	0x000000c0
        /*0410*/ 	.short	0x0100
        /*0412*/ 	.byte	0x05
	.zero		1


	//   ....[49]....
        /*0414*/ 	.word	0x000008e0
        /*0418*/ 	.word	0x000000ff
        /*041c*/ 	.word	0x000001a0
        /*0420*/ 	.short	0x0100
        /*0422*/ 	.byte	0x05
	.zero		1


	//   ....[50]....
        /*0424*/ 	.word	0x000008f0
        /*0428*/ 	.word	0x000000ff
        /*042c*/ 	.word	0x000000c8
        /*0430*/ 	.short	0x0100
        /*0432*/ 	.byte	0x05
	.zero		1


	//   ....[51]....
        /*0434*/ 	.word	0x00000900
        /*0438*/ 	.word	0x000000ff
        /*043c*/ 	.word	0x000001a8
        /*0440*/ 	.short	0x0100
        /*0442*/ 	.byte	0x05
	.zero		1


	//   ....[52]....
        /*0444*/ 	.word	0x00000910
        /*0448*/ 	.word	0x000000ff
        /*044c*/ 	.word	0x000000d0
        /*0450*/ 	.short	0x0100
        /*0452*/ 	.byte	0x05
	.zero		1


	//   ....[53]....
        /*0454*/ 	.word	0x00000920
        /*0458*/ 	.word	0x000000ff
        /*045c*/ 	.word	0x000001b0
        /*0460*/ 	.short	0x0100
        /*0462*/ 	.byte	0x05
	.zero		1


	//   ....[54]....
        /*0464*/ 	.word	0x00000930
        /*0468*/ 	.word	0x000000ff
        /*046c*/ 	.word	0x000000d8
        /*0470*/ 	.short	0x0100
        /*0472*/ 	.byte	0x05
	.zero		1


	//   ....[55]....
        /*0474*/ 	.word	0x00000940
        /*0478*/ 	.word	0x000000ff
        /*047c*/ 	.word	0x000001b8
        /*0480*/ 	.short	0x0100
        /*0482*/ 	.byte	0x05
	.zero		1


	//   ....[56]....
        /*0484*/ 	.word	0x00000a80
        /*0488*/ 	.word	0x000000ff
        /*048c*/ 	.word	0x000001c0
        /*0490*/ 	.short	0x0100
        /*0492*/ 	.byte	0x06
	.zero		1


	//   ....[57]....
        /*0494*/ 	.word	0x00000a90
        /*0498*/ 	.word	0x000000ff
        /*049c*/ 	.word	0x000001d0
        /*04a0*/ 	.short	0x0100
        /*04a2*/ 	.byte	0x06
	.zero		1


	//   ....[58]....
        /*04a4*/ 	.word	0x00000aa0
        /*04a8*/ 	.word	0x000000ff
        /*04ac*/ 	.word	0x000001c8
        /*04b0*/ 	.short	0x0100
        /*04b2*/ 	.byte	0x06
	.zero		1


	//   ....[59]....
        /*04b4*/ 	.word	0x00000ab0
        /*04b8*/ 	.word	0x000000ff
        /*04bc*/ 	.word	0x000001d8
        /*04c0*/ 	.short	0x0100
        /*04c2*/ 	.byte	0x06
	.zero		1


	//   ....[60]....
        /*04c4*/ 	.word	0x00000ba0
        /*04c8*/ 	.word	0x000000ff
        /*04cc*/ 	.word	0x000001e0
        /*04d0*/ 	.short	0x0100
        /*04d2*/ 	.byte	0x05
	.zero		1


	//   ....[61]....
        /*04d4*/ 	.word	0x00000bb0
        /*04d8*/ 	.word	0x000000ff
        /*04dc*/ 	.word	0x000001e8
        /*04e0*/ 	.short	0x0100
        /*04e2*/ 	.byte	0x05
	.zero		1


	//   ....[62]....
        /*04e4*/ 	.word	0x00000cf0
        /*04e8*/ 	.word	0x000000ff
        /*04ec*/ 	.word	0x000001f0
        /*04f0*/ 	.short	0x0100
        /*04f2*/ 	.byte	0x05
	.zero		1


	//   ....[63]....
        /*04f4*/ 	.word	0x00000d00
        /*04f8*/ 	.word	0x000000ff
        /*04fc*/ 	.word	0x00000200
        /*0500*/ 	.short	0x0100
        /*0502*/ 	.byte	0x05
	.zero		1


	//   ....[64]....
        /*0504*/ 	.word	0x00000d10
        /*0508*/ 	.word	0x000000ff
        /*050c*/ 	.word	0x000001f8
        /*0510*/ 	.short	0x0100
        /*0512*/ 	.byte	0x05
	.zero		1


	//   ....[65]....
        /*0514*/ 	.word	0x00000d20
        /*0518*/ 	.word	0x000000ff
        /*051c*/ 	.word	0x00000208
        /*0520*/ 	.short	0x0100
        /*0522*/ 	.byte	0x05
	.zero		1


	//   ....[66]....
        /*0524*/ 	.word	0x00000e50
        /*0528*/ 	.word	0x000000ff
        /*052c*/ 	.word	0x00000210
        /*0530*/ 	.short	0x0100
        /*0532*/ 	.byte	0x06
	.zero		1


	//   ....[67]....
        /*0534*/ 	.word	0x00000e60
        /*0538*/ 	.word	0x000000ff
        /*053c*/ 	.word	0x00000230
        /*0540*/ 	.short	0x0100
        /*0542*/ 	.byte	0x06
	.zero		1


	//   ....[68]....
        /*0544*/ 	.word	0x00000e70
        /*0548*/ 	.word	0x000000ff
        /*054c*/ 	.word	0x00000218
        /*0550*/ 	.short	0x0100
        /*0552*/ 	.byte	0x06
	.zero		1


	//   ....[69]....
        /*0554*/ 	.word	0x00000e80
        /*0558*/ 	.word	0x000000ff
        /*055c*/ 	.word	0x00000238
        /*0560*/ 	.short	0x0100
        /*0562*/ 	.byte	0x06
	.zero		1


	//   ....[70]....
        /*0564*/ 	.word	0x00000e90
        /*0568*/ 	.word	0x000000ff
        /*056c*/ 	.word	0x00000220
        /*0570*/ 	.short	0x0100
        /*0572*/ 	.byte	0x06
	.zero		1


	//   ....[71]....
        /*0574*/ 	.word	0x00000ea0
        /*0578*/ 	.word	0x000000ff
        /*057c*/ 	.word	0x00000240
        /*0580*/ 	.short	0x0100
        /*0582*/ 	.byte	0x06
	.zero		1


	//   ....[72]....
        /*0584*/ 	.word	0x00000eb0
        /*0588*/ 	.word	0x000000ff
        /*058c*/ 	.word	0x00000228
        /*0590*/ 	.short	0x0100
        /*0592*/ 	.byte	0x06
	.zero		1


	//   ....[73]....
        /*0594*/ 	.word	0x00000ec0
        /*0598*/ 	.word	0x000000ff
        /*059c*/ 	.word	0x00000248
        /*05a0*/ 	.short	0x0100
        /*05a2*/ 	.byte	0x06
	.zero		1


	//   ....[74]....
        /*05a4*/ 	.word	0x00000fb0
        /*05a8*/ 	.word	0x000000ff
        /*05ac*/ 	.word	0x00000250
        /*05b0*/ 	.short	0x0100
        /*05b2*/ 	.byte	0x05
	.zero		1


	//   ....[75]....
        /*05b4*/ 	.word	0x00000fc0
        /*05b8*/ 	.word	0x000000ff
        /*05bc*/ 	.word	0x00000260
        /*05c0*/ 	.short	0x0100
        /*05c2*/ 	.byte	0x05
	.zero		1


	//   ....[76]....
        /*05c4*/ 	.word	0x00000fd0
        /*05c8*/ 	.word	0x000000ff
        /*05cc*/ 	.word	0x00000258
        /*05d0*/ 	.short	0x0100
        /*05d2*/ 	.byte	0x05
	.zero		1


	//   ....[77]....
        /*05d4*/ 	.word	0x00000fe0
        /*05d8*/ 	.word	0x000000ff
        /*05dc*/ 	.word	0x00000268
        /*05e0*/ 	.short	0x0100
        /*05e2*/ 	.byte	0x05
	.zero		1


	//   ....[78]....
        /*05e4*/ 	.word	0x000018c0
        /*05e8*/ 	.word	0x00000003
        /*05ec*/ 	.word	0x00000260
        /*05f0*/ 	.short	0x010a
        /*05f2*/ 	.byte	0xff
	.zero		1


	//   ....[79]....
        /*05f4*/ 	.word	0x000018f0
        /*05f8*/ 	.word	0x00000003
        /*05fc*/ 	.word	0x00000250
        /*0600*/ 	.short	0x0101
        /*0602*/ 	.byte	0xff
	.zero		1


	//   ....[80]....
        /*0604*/ 	.word	0x000019c0
        /*0608*/ 	.word	0x000000ff
        /*060c*/ 	.word	0x000000e0
        /*0610*/ 	.short	0x010a
        /*0612*/ 	.byte	0x05
	.zero		1


	//   ....[81]....
        /*0614*/ 	.word	0x00001a60
        /*0618*/ 	.word	0x000000ff
        /*061c*/ 	.word	0x000000e0
        /*0620*/ 	.short	0x010a
        /*0622*/ 	.byte	0x21
	.zero		1


	//   ....[82]....
        /*0624*/ 	.word	0x00001bb0
        /*0628*/ 	.word	0x000000ff
        /*062c*/ 	.word	0x000000e0
        /*0630*/ 	.short	0x010a
        /*0632*/ 	.byte	0x08
	.zero		1


	//   ....[83]....
        /*0634*/ 	.word	0x00001cc0
        /*0638*/ 	.word	0x000000ff
        /*063c*/ 	.word	0x000001e8
        /*0640*/ 	.short	0x0101
        /*0642*/ 	.byte	0x04
	.zero		1


	//   ....[84]....
        /*0644*/ 	.word	0x00001ce0
        /*0648*/ 	.word	0x000000ff
        /*064c*/ 	.word	0x000000e0
        /*0650*/ 	.short	0x010a
        /*0652*/ 	.byte	0x05
	.zero		1


	//   ....[85]....
        /*0654*/ 	.word	0x00001d60
        /*0658*/ 	.word	0x000000ff
        /*065c*/ 	.word	0x000000e0
        /*0660*/ 	.short	0x010a
        /*0662*/ 	.byte	0x11
	.zero		1


	//   ....[86]....
        /*0664*/ 	.word	0x00001eb0
        /*0668*/ 	.word	0x000000ff
        /*066c*/ 	.word	0x000000e0
        /*0670*/ 	.short	0x010a
        /*0672*/ 	.byte	0x08
	.zero		1


	//   ....[87]....
        /*0674*/ 	.word	0x00001ff0
        /*0678*/ 	.word	0x00000002
        /*067c*/ 	.word	0x000001f0
        /*0680*/ 	.short	0x010a
        /*0682*/ 	.byte	0xff
	.zero		1


	//   ....[88]....
        /*0684*/ 	.word	0x000020b0
        /*0688*/ 	.word	0x00000002
        /*068c*/ 	.word	0x00000000
        /*0690*/ 	.short	0x0101
        /*0692*/ 	.byte	0xff
	.zero		1


	//   ....[89]....
        /*0694*/ 	.word	0x00002610
        /*0698*/ 	.word	0x000000ff
        /*069c*/ 	.word	0x00000000
        /*06a0*/ 	.short	0x010a
        /*06a2*/ 	.byte	0x05
	.zero		1


	//   ....[90]....
        /*06a4*/ 	.word	0x000026a0
        /*06a8*/ 	.word	0x000000ff
        /*06ac*/ 	.word	0x00000000
        /*06b0*/ 	.short	0x010a
        /*06b2*/ 	.byte	0x05
	.zero		1


	//   ....[91]....
        /*06b4*/ 	.word	0x00002730
        /*06b8*/ 	.word	0x000000ff
        /*06bc*/ 	.word	0x00000000
        /*06c0*/ 	.short	0x010a
        /*06c2*/ 	.byte	0x05
	.zero		1


	//   ....[92]....
        /*06c4*/ 	.word	0x000027c0
        /*06c8*/ 	.word	0x000000ff
        /*06cc*/ 	.word	0x00000000
        /*06d0*/ 	.short	0x010a
        /*06d2*/ 	.byte	0x05
	.zero		1


	//   ....[93]....
        /*06d4*/ 	.word	0x00002850
        /*06d8*/ 	.word	0x000000ff
        /*06dc*/ 	.word	0x00000000
        /*06e0*/ 	.short	0x010a
        /*06e2*/ 	.byte	0x05
	.zero		1


	//   ....[94]....
        /*06e4*/ 	.word	0x000028e0
        /*06e8*/ 	.word	0x000000ff
        /*06ec*/ 	.word	0x00000000
        /*06f0*/ 	.short	0x010a
        /*06f2*/ 	.byte	0x05
	.zero		1


	//   ....[95]....
        /*06f4*/ 	.word	0x00002970
        /*06f8*/ 	.word	0x000000ff
        /*06fc*/ 	.word	0x00000000
        /*0700*/ 	.short	0x010a
        /*0702*/ 	.byte	0x05
	.zero		1


	//   ....[96]....
        /*0704*/ 	.word	0x00002a00
        /*0708*/ 	.word	0x000000ff
        /*070c*/ 	.word	0x00000000
        /*0710*/ 	.short	0x010a
        /*0712*/ 	.byte	0x05
	.zero		1


	//   ....[97]....
        /*0714*/ 	.word	0x00002a90
        /*0718*/ 	.word	0x000000ff
        /*071c*/ 	.word	0x00000000
        /*0720*/ 	.short	0x010a
        /*0722*/ 	.byte	0x05
	.zero		1


	//   ....[98]....
        /*0724*/ 	.word	0x00002b20
        /*0728*/ 	.word	0x000000ff
        /*072c*/ 	.word	0x00000000
        /*0730*/ 	.short	0x010a
        /*0732*/ 	.byte	0x05
	.zero		1


	//   ....[99]....
        /*0734*/ 	.word	0x00002bb0
        /*0738*/ 	.word	0x000000ff
        /*073c*/ 	.word	0x00000000
        /*0740*/ 	.short	0x010a
        /*0742*/ 	.byte	0x05
	.zero		1


	//   ....[100]....
        /*0744*/ 	.word	0x00002c40
        /*0748*/ 	.word	0x000000ff
        /*074c*/ 	.word	0x00000000
        /*0750*/ 	.short	0x010a
        /*0752*/ 	.byte	0x05
	.zero		1


	//   ....[101]....
        /*0754*/ 	.word	0x00002cd0
        /*0758*/ 	.word	0x000000ff
        /*075c*/ 	.word	0x00000000
        /*0760*/ 	.short	0x010a
        /*0762*/ 	.byte	0x05
	.zero		1


	//   ....[102]....
        /*0764*/ 	.word	0x00002d60
        /*0768*/ 	.word	0x000000ff
        /*076c*/ 	.word	0x00000000
        /*0770*/ 	.short	0x010a
        /*0772*/ 	.byte	0x05
	.zero		1


	//   ....[103]....
        /*0774*/ 	.word	0x00002df0
        /*0778*/ 	.word	0x000000ff
        /*077c*/ 	.word	0x00000000
        /*0780*/ 	.short	0x010a
        /*0782*/ 	.byte	0x05
	.zero		1


	//   ....[104]....
        /*0784*/ 	.word	0x00002e80
        /*0788*/ 	.word	0x000000ff
        /*078c*/ 	.word	0x00000000
        /*0790*/ 	.short	0x010a
        /*0792*/ 	.byte	0x05
	.zero		1


	//   ....[105]....
        /*0794*/ 	.word	0x00002f10
        /*0798*/ 	.word	0x000000ff
        /*079c*/ 	.word	0x00000000
        /*07a0*/ 	.short	0x010a
        /*07a2*/ 	.byte	0x05
	.zero		1


	//   ....[106]....
        /*07a4*/ 	.word	0x00002fa0
        /*07a8*/ 	.word	0x000000ff
        /*07ac*/ 	.word	0x00000000
        /*07b0*/ 	.short	0x010a
        /*07b2*/ 	.byte	0x05
	.zero		1


	//   ....[107]....
        /*07b4*/ 	.word	0x00003030
        /*07b8*/ 	.word	0x000000ff
        /*07bc*/ 	.word	0x00000000
        /*07c0*/ 	.short	0x010a
        /*07c2*/ 	.byte	0x05
	.zero		1


	//   ....[108]....
        /*07c4*/ 	.word	0x000030c0
        /*07c8*/ 	.word	0x000000ff
        /*07cc*/ 	.word	0x00000000
        /*07d0*/ 	.short	0x010a
        /*07d2*/ 	.byte	0x05
	.zero		1


	//   ....[109]....
        /*07d4*/ 	.word	0x00003150
        /*07d8*/ 	.word	0x000000ff
        /*07dc*/ 	.word	0x00000000
        /*07e0*/ 	.short	0x010a
        /*07e2*/ 	.byte	0x05
	.zero		1


	//   ....[110]....
        /*07e4*/ 	.word	0x000031e0
        /*07e8*/ 	.word	0x000000ff
        /*07ec*/ 	.word	0x00000000
        /*07f0*/ 	.short	0x010a
        /*07f2*/ 	.byte	0x05
	.zero		1


	//   ....[111]....
        /*07f4*/ 	.word	0x00003270
        /*07f8*/ 	.word	0x000000ff
        /*07fc*/ 	.word	0x00000000
        /*0800*/ 	.short	0x010a
        /*0802*/ 	.byte	0x05
	.zero		1


	//   ....[112]....
        /*0804*/ 	.word	0x00003300
        /*0808*/ 	.word	0x000000ff
        /*080c*/ 	.word	0x00000000
        /*0810*/ 	.short	0x010a
        /*0812*/ 	.byte	0x05
	.zero		1


	//   ....[113]....
        /*0814*/ 	.word	0x00003390
        /*0818*/ 	.word	0x000000ff
        /*081c*/ 	.word	0x00000000
        /*0820*/ 	.short	0x010a
        /*0822*/ 	.byte	0x05
	.zero		1


	//   ....[114]....
        /*0824*/ 	.word	0x00003420
        /*0828*/ 	.word	0x000000ff
        /*082c*/ 	.word	0x00000000
        /*0830*/ 	.short	0x010a
        /*0832*/ 	.byte	0x05
	.zero		1


	//   ....[115]....
        /*0834*/ 	.word	0x000034b0
        /*0838*/ 	.word	0x000000ff
        /*083c*/ 	.word	0x00000000
        /*0840*/ 	.short	0x010a
        /*0842*/ 	.byte	0x05
	.zero		1


	//   ....[116]....
        /*0844*/ 	.word	0x00003550
        /*0848*/ 	.word	0x00000000
        /*084c*/ 	.word	0x00000000
        /*0850*/ 	.short	0x010a
        /*0852*/ 	.byte	0xff
	.zero		1


	//   ....[117]....
        /*0854*/ 	.word	0x00003670
        /*0858*/ 	.word	0x00000000
        /*085c*/ 	.word	0x00000250
        /*0860*/ 	.short	0x010a
        /*0862*/ 	.byte	0xff
	.zero		1


	//   ....[118]....
        /*0864*/ 	.word	0x000036d0
        /*0868*/ 	.word	0x00000004
        /*086c*/ 	.word	0x00000000
        /*0870*/ 	.short	0x0101
        /*0872*/ 	.byte	0xff
	.zero		1


	//   ....[119]....
        /*0874*/ 	.word	0x000036f0
        /*0878*/ 	.word	0x000000ff
        /*087c*/ 	.word	0x00000200
        /*0880*/ 	.short	0x010a
        /*0882*/ 	.byte	0x05
	.zero		1


	//   ....[120]....
        /*0884*/ 	.word	0x00003810
        /*0888*/ 	.word	0x00000000
        /*088c*/ 	.word	0x000001f0
        /*0890*/ 	.short	0x010a
        /*0892*/ 	.byte	0xff
	.zero		1


	//   ....[121]....
        /*0894*/ 	.word	0x00003920
        /*0898*/ 	.word	0x00000000
        /*089c*/ 	.word	0x00000000
        /*08a0*/ 	.short	0x0101
        /*08a2*/ 	.byte	0xff
	.zero		1


	//   ....[122]....
        /*08a4*/ 	.word	0x000039b0
        /*08a8*/ 	.word	0x000000ff
        /*08ac*/ 	.word	0x00000200
        /*08b0*/ 	.short	0x0106
        /*08b2*/ 	.byte	0x05
	.zero		1


	//   ....[123]....
        /*08b4*/ 	.word	0x000039d0
        /*08b8*/ 	.word	0x000000ff
        /*08bc*/ 	.word	0x00000200
        /*08c0*/ 	.short	0x010a
        /*08c2*/ 	.byte	0x05
	.zero		1


	//   ....[124]....
        /*08c4*/ 	.word	0x00003a60
        /*08c8*/ 	.word	0x000000ff
        /*08cc*/ 	.word	0x00000200
        /*08d0*/ 	.short	0x0106
        /*08d2*/ 	.byte	0x04
	.zero		1


	//   ....[125]....
        /*08d4*/ 	.word	0x00003aa0
        /*08d8*/ 	.word	0x00000000
        /*08dc*/ 	.word	0x00000200
        /*08e0*/ 	.short	0x010a
        /*08e2*/ 	.byte	0xff
	.zero		1


	//   ....[126]....
        /*08e4*/ 	.word	0x00003f80
        /*08e8*/ 	.word	0x00000000
        /*08ec*/ 	.word	0x000001f0
        /*08f0*/ 	.short	0x010a
        /*08f2*/ 	.byte	0xff
	.zero		1


	//   ....[127]....
        /*08f4*/ 	.word	0x00004080
        /*08f8*/ 	.word	0x00000003
        /*08fc*/ 	.word	0x00000000
        /*0900*/ 	.short	0x0101
        /*0902*/ 	.byte	0xff
	.zero		1


	//   ....[128]....
        /*0904*/ 	.word	0x00004090
        /*0908*/ 	.word	0x000000ff
        /*090c*/ 	.word	0x00000000
        /*0910*/ 	.short	0x010a
        /*0912*/ 	.byte	0x05
	.zero		1


	//   ....[129]....
        /*0914*/ 	.word	0x000040b0
        /*0918*/ 	.word	0x000000ff
        /*091c*/ 	.word	0x00000230
        /*0920*/ 	.short	0x010a
        /*0922*/ 	.byte	0x0e
	.zero		1


	//   ....[130]....
        /*0924*/ 	.word	0x00004190
        /*0928*/ 	.word	0x000000ff
        /*092c*/ 	.word	0x00000000
        /*0930*/ 	.short	0x010a
        /*0932*/ 	.byte	0x07
	.zero		1


	//   ....[131]....
        /*0934*/ 	.word	0x000042a0
        /*0938*/ 	.word	0x000000ff
        /*093c*/ 	.word	0x00000000
        /*0940*/ 	.short	0x010a
        /*0942*/ 	.byte	0x13
	.zero		1


	//   ....[132]....
        /*0944*/ 	.word	0x00004470
        /*0948*/ 	.word	0x000000ff
        /*094c*/ 	.word	0x00000000
        /*0950*/ 	.short	0x010a
        /*0952*/ 	.byte	0x05
	.zero		1


	//   ....[133]....
        /*0954*/ 	.word	0x00004500
        /*0958*/ 	.word	0x000000ff
        /*095c*/ 	.word	0x00000000
        /*0960*/ 	.short	0x010a
        /*0962*/ 	.byte	0x05
	.zero		1


	//   ....[134]....
        /*0964*/ 	.word	0x00004590
        /*0968*/ 	.word	0x000000ff
        /*096c*/ 	.word	0x00000000
        /*0970*/ 	.short	0x010a
        /*0972*/ 	.byte	0x05
	.zero		1


	//   ....[135]....
        /*0974*/ 	.word	0x00004620
        /*0978*/ 	.word	0x000000ff
        /*097c*/ 	.word	0x00000000
        /*0980*/ 	.short	0x010a
        /*0982*/ 	.byte	0x06
	.zero		1


	//   ....[136]....
        /*0984*/ 	.word	0x00004a60
        /*0988*/ 	.word	0x00000000
        /*098c*/ 	.word	0x000001f0
        /*0990*/ 	.short	0x010a
        /*0992*/ 	.byte	0xff
	.zero		1


	//   ....[137]....
        /*0994*/ 	.word	0x00004b40
        /*0998*/ 	.word	0x00000000
        /*099c*/ 	.word	0x00000000
        /*09a0*/ 	.short	0x0101
        /*09a2*/ 	.byte	0xff
	.zero		1


	//   ....[138]....
        /*09a4*/ 	.word	0x00004e60
        /*09a8*/ 	.word	0x000000ff
        /*09ac*/ 	.word	0x000001e8
        /*09b0*/ 	.short	0x010a
        /*09b2*/ 	.byte	0x04
	.zero		1


	//   ....[139]....
        /*09b4*/ 	.word	0x00005040
        /*09b8*/ 	.word	0x000000ff
        /*09bc*/ 	.word	0x000001d0
        /*09c0*/ 	.short	0x010a
        /*09c2*/ 	.byte	0x0d
	.zero		1


	//   ....[140]....
        /*09c4*/ 	.word	0x00005490
        /*09c8*/ 	.word	0x000000ff
        /*09cc*/ 	.word	0x000001c0
        /*09d0*/ 	.short	0x010b
        /*09d2*/ 	.byte	0x0d
	.zero		1


	//   ....[141]....
        /*09d4*/ 	.word	0x000054f0
        /*09d8*/ 	.word	0x000000ff
        /*09dc*/ 	.word	0x00000000
        /*09e0*/ 	.short	0x0101
        /*09e2*/ 	.byte	0x15
	.zero		1


	//   ....[142]....
        /*09e4*/ 	.word	0x000055a0
        /*09e8*/ 	.word	0x000000ff
        /*09ec*/ 	.word	0x00000000
        /*09f0*/ 	.short	0x010a
        /*09f2*/ 	.byte	0x04
	.zero		1


	//   ....[143]....
        /*09f4*/ 	.word	0x00005640
        /*09f8*/ 	.word	0x00000000
        /*09fc*/ 	.word	0x00000000
        /*0a00*/ 	.short	0x010a
        /*0a02*/ 	.byte	0xff
	.zero		1


	//   ....[144]....
        /*0a04*/ 	.word	0x00005930
        /*0a08*/ 	.word	0x00000000
        /*0a0c*/ 	.word	0x000001f0
        /*0a10*/ 	.short	0x010a
        /*0a12*/ 	.byte	0xff
	.zero		1


	//   ....[145]....
        /*0a14*/ 	.word	0x00005a40
        /*0a18*/ 	.word	0x00000000
        /*0a1c*/ 	.word	0x00000000
        /*0a20*/ 	.short	0x0101
        /*0a22*/ 	.byte	0xff
	.zero		1


	//   ....[146]....
        /*0a24*/ 	.word	0x00006440
        /*0a28*/ 	.word	0x00000000
        /*0a2c*/ 	.word	0x000001c0
        /*0a30*/ 	.short	0x010a
        /*0a32*/ 	.byte	0xff
	.zero		1


	//   ....[147]....
        /*0a34*/ 	.word	0x000064b0
        /*0a38*/ 	.word	0x00000010
        /*0a3c*/ 	.word	0x00000210
        /*0a40*/ 	.short	0x010a
        /*0a42*/ 	.byte	0xff
	.zero		1


	//   ....[148]....
        /*0a44*/ 	.word	0x000065b0
        /*0a48*/ 	.word	0x00000000
        /*0a4c*/ 	.word	0x000001c0
        /*0a50*/ 	.short	0x010a
        /*0a52*/ 	.byte	0xff
	.zero		1


	//   ....[149]....
        /*0a54*/ 	.word	0x000068f0
        /*0a58*/ 	.word	0x00000010
        /*0a5c*/ 	.word	0x00000210
        /*0a60*/ 	.short	0x010a
        /*0a62*/ 	.byte	0xff
	.zero		1


	//   ....[150]....
        /*0a64*/ 	.word	0x00007280
        /*0a68*/ 	.word	0x000000ff
        /*0a6c*/ 	.word	0x00000000
        /*0a70*/ 	.short	0x0101
        /*0a72*/ 	.byte	0x05
	.zero		1


	//   ....[151]....
        /*0a74*/ 	.word	0x000086e0
        /*0a78*/ 	.word	0x00000000
        /*0a7c*/ 	.word	0x00000000
        /*0a80*/ 	.short	0x0101
        /*0a82*/ 	.byte	0xff
	.zero		1


	//   ....[152]....
        /*0a84*/ 	.word	0x00008980
        /*0a88*/ 	.word	0x00000003
        /*0a8c*/ 	.word	0x00000260
        /*0a90*/ 	.short	0x010a
        /*0a92*/ 	.byte	0xff
	.zero		1


	//   ....[153]....
        /*0a94*/ 	.word	0x000089e0
        /*0a98*/ 	.word	0x00000002
        /*0a9c*/ 	.word	0x000000e0
        /*0aa0*/ 	.short	0x010a
        /*0aa2*/ 	.byte	0xff
	.zero		1


	//   ....[154]....
        /*0aa4*/ 	.word	0x00008a40
        /*0aa8*/ 	.word	0x00000002
        /*0aac*/ 	.word	0x000000e0
        /*0ab0*/ 	.short	0x010a
        /*0ab2*/ 	.byte	0xff
	.zero		1


	//   ....[155]....
        /*0ab4*/ 	.word	0x00008a90
        /*0ab8*/ 	.word	0x00000002
        /*0abc*/ 	.word	0x000001f0
        /*0ac0*/ 	.short	0x010a
        /*0ac2*/ 	.byte	0xff
	.zero		1


	//   ....[156]....
        /*0ac4*/ 	.word	0x00008af0
        /*0ac8*/ 	.word	0x00000000
        /*0acc*/ 	.word	0x00000000
        /*0ad0*/ 	.short	0x010a
        /*0ad2*/ 	.byte	0xff
	.zero		1


	//   ....[157]....
        /*0ad4*/ 	.word	0x00008b50
        /*0ad8*/ 	.word	0x00000000
        /*0adc*/ 	.word	0x00000000
        /*0ae0*/ 	.short	0x010a
        /*0ae2*/ 	.byte	0xff
	.zero		1


	//   ....[158]....
        /*0ae4*/ 	.word	0x00008bb0
        /*0ae8*/ 	.word	0x00000000
        /*0aec*/ 	.word	0x00000000
        /*0af0*/ 	.short	0x010a
        /*0af2*/ 	.byte	0xff
	.zero		1


	//   ....[159]....
        /*0af4*/ 	.word	0x00008c10
        /*0af8*/ 	.word	0x00000000
        /*0afc*/ 	.word	0x00000000
        /*0b00*/ 	.short	0x010a
        /*0b02*/ 	.byte	0xff
	.zero		1


	//   ....[160]....
        /*0b04*/ 	.word	0x00008c70
        /*0b08*/ 	.word	0x00000000
        /*0b0c*/ 	.word	0x00000000
        /*0b10*/ 	.short	0x010a
        /*0b12*/ 	.byte	0xff
	.zero		1


	//   ....[161]....
        /*0b14*/ 	.word	0x00008cd0
        /*0b18*/ 	.word	0x00000000
        /*0b1c*/ 	.word	0x00000000
        /*0b20*/ 	.short	0x010a
        /*0b22*/ 	.byte	0xff
	.zero		1


	//   ....[162]....
        /*0b24*/ 	.word	0x00008d30
        /*0b28*/ 	.word	0x00000000
        /*0b2c*/ 	.word	0x00000000
        /*0b30*/ 	.short	0x010a
        /*0b32*/ 	.byte	0xff
	.zero		1


	//   ....[163]....
        /*0b34*/ 	.word	0x00008d90
        /*0b38*/ 	.word	0x00000000
        /*0b3c*/ 	.word	0x00000000
        /*0b40*/ 	.short	0x010a
        /*0b42*/ 	.byte	0xff
	.zero		1


	//   ....[164]....
        /*0b44*/ 	.word	0x00008df0
        /*0b48*/ 	.word	0x00000000
        /*0b4c*/ 	.word	0x00000000
        /*0b50*/ 	.short	0x010a
        /*0b52*/ 	.byte	0xff
	.zero		1


	//   ....[165]....
        /*0b54*/ 	.word	0x00008e50
        /*0b58*/ 	.word	0x00000000
        /*0b5c*/ 	.word	0x00000000
        /*0b60*/ 	.short	0x010a
        /*0b62*/ 	.byte	0xff
	.zero		1


	//   ....[166]....
        /*0b64*/ 	.word	0x00008eb0
        /*0b68*/ 	.word	0x00000000
        /*0b6c*/ 	.word	0x00000000
        /*0b70*/ 	.short	0x010a
        /*0b72*/ 	.byte	0xff
	.zero		1


	//   ....[167]....
        /*0b74*/ 	.word	0x00008f10
        /*0b78*/ 	.word	0x00000000
        /*0b7c*/ 	.word	0x00000000
        /*0b80*/ 	.short	0x010a
        /*0b82*/ 	.byte	0xff
	.zero		1


	//   ....[168]....
        /*0b84*/ 	.word	0x00008f70
        /*0b88*/ 	.word	0x00000000
        /*0b8c*/ 	.word	0x00000000
        /*0b90*/ 	.short	0x010a
        /*0b92*/ 	.byte	0xff
	.zero		1


	//   ....[169]....
        /*0b94*/ 	.word	0x00008fd0
        /*0b98*/ 	.word	0x00000000
        /*0b9c*/ 	.word	0x00000000
        /*0ba0*/ 	.short	0x010a
        /*0ba2*/ 	.byte	0xff
	.zero		1


	//   ....[170]....
        /*0ba4*/ 	.word	0x00009030
        /*0ba8*/ 	.word	0x00000000
        /*0bac*/ 	.word	0x00000000
        /*0bb0*/ 	.short	0x010a
        /*0bb2*/ 	.byte	0xff
	.zero		1


	//   ....[171]....
        /*0bb4*/ 	.word	0x00009090
        /*0bb8*/ 	.word	0x00000000
        /*0bbc*/ 	.word	0x00000000
        /*0bc0*/ 	.short	0x010a
        /*0bc2*/ 	.byte	0xff
	.zero		1


	//   ....[172]....
        /*0bc4*/ 	.word	0x000090f0
        /*0bc8*/ 	.word	0x00000000
        /*0bcc*/ 	.word	0x00000000
        /*0bd0*/ 	.short	0x010a
        /*0bd2*/ 	.byte	0xff
	.zero		1


	//   ....[173]....
        /*0bd4*/ 	.word	0x00009150
        /*0bd8*/ 	.word	0x00000000
        /*0bdc*/ 	.word	0x00000000
        /*0be0*/ 	.short	0x010a
        /*0be2*/ 	.byte	0xff
	.zero		1


	//   ....[174]....
        /*0be4*/ 	.word	0x000091b0
        /*0be8*/ 	.word	0x00000000
        /*0bec*/ 	.word	0x00000000
        /*0bf0*/ 	.short	0x010a
        /*0bf2*/ 	.byte	0xff
	.zero		1


	//   ....[175]....
        /*0bf4*/ 	.word	0x00009210
        /*0bf8*/ 	.word	0x00000000
        /*0bfc*/ 	.word	0x00000000
        /*0c00*/ 	.short	0x010a
        /*0c02*/ 	.byte	0xff
	.zero		1


	//   ....[176]....
        /*0c04*/ 	.word	0x00009270
        /*0c08*/ 	.word	0x00000000
        /*0c0c*/ 	.word	0x00000000
        /*0c10*/ 	.short	0x010a
        /*0c12*/ 	.byte	0xff
	.zero		1


	//   ....[177]....
        /*0c14*/ 	.word	0x000092d0
        /*0c18*/ 	.word	0x00000000
        /*0c1c*/ 	.word	0x00000000
        /*0c20*/ 	.short	0x010a
        /*0c22*/ 	.byte	0xff
	.zero		1


	//   ....[178]....
        /*0c24*/ 	.word	0x00009330
        /*0c28*/ 	.word	0x00000000
        /*0c2c*/ 	.word	0x00000000
        /*0c30*/ 	.short	0x010a
        /*0c32*/ 	.byte	0xff
	.zero		1


	//   ....[179]....
        /*0c34*/ 	.word	0x00009390
        /*0c38*/ 	.word	0x00000000
        /*0c3c*/ 	.word	0x00000000
        /*0c40*/ 	.short	0x010a
        /*0c42*/ 	.byte	0xff
	.zero		1


	//   ....[180]....
        /*0c44*/ 	.word	0x000093f0
        /*0c48*/ 	.word	0x00000000
        /*0c4c*/ 	.word	0x00000000
        /*0c50*/ 	.short	0x010a
        /*0c52*/ 	.byte	0xff
	.zero		1


	//   ....[181]....
        /*0c54*/ 	.word	0x00009450
        /*0c58*/ 	.word	0x00000000
        /*0c5c*/ 	.word	0x00000000
        /*0c60*/ 	.short	0x010a
        /*0c62*/ 	.byte	0xff
	.zero		1


	//   ....[182]....
        /*0c64*/ 	.word	0x000094b0
        /*0c68*/ 	.word	0x00000000
        /*0c6c*/ 	.word	0x00000000
        /*0c70*/ 	.short	0x010a
        /*0c72*/ 	.byte	0xff
	.zero		1


	//   ....[183]....
        /*0c74*/ 	.word	0x00009500
        /*0c78*/ 	.word	0x00000000
        /*0c7c*/ 	.word	0x00000250
        /*0c80*/ 	.short	0x010a
        /*0c82*/ 	.byte	0xff
	.zero		1


	//   ....[184]....
        /*0c84*/ 	.word	0x00009560
        /*0c88*/ 	.word	0x00000000
        /*0c8c*/ 	.word	0x00000200
        /*0c90*/ 	.short	0x010a
        /*0c92*/ 	.byte	0xff
	.zero		1


	//   ....[185]....
        /*0c94*/ 	.word	0x000095b0
        /*0c98*/ 	.word	0x00000000
        /*0c9c*/ 	.word	0x000001f0
        /*0ca0*/ 	.short	0x010a
        /*0ca2*/ 	.byte	0xff
	.zero		1


	//   ....[186]....
        /*0ca4*/ 	.word	0x00009610
        /*0ca8*/ 	.word	0x00000000
        /*0cac*/ 	.word	0x00000200
        /*0cb0*/ 	.short	0x010a
        /*0cb2*/ 	.byte	0xff
	.zero		1


	//   ....[187]....
        /*0cb4*/ 	.word	0x00009660
        /*0cb8*/ 	.word	0x00000000
        /*0cbc*/ 	.word	0x000001f0
        /*0cc0*/ 	.short	0x010a
        /*0cc2*/ 	.byte	0xff
	.zero		1


	//   ....[188]....
        /*0cc4*/ 	.word	0x000096c0
        /*0cc8*/ 	.word	0x00000003
        /*0ccc*/ 	.word	0x00000230
        /*0cd0*/ 	.short	0x010a
        /*0cd2*/ 	.byte	0xff
	.zero		1


	//   ....[189]....
        /*0cd4*/ 	.word	0x00009720
        /*0cd8*/ 	.word	0x00000000
        /*0cdc*/ 	.word	0x00000000
        /*0ce0*/ 	.short	0x010a
        /*0ce2*/ 	.byte	0xff
	.zero		1


	//   ....[190]....
        /*0ce4*/ 	.word	0x00009780
        /*0ce8*/ 	.word	0x00000000
        /*0cec*/ 	.word	0x00000000
        /*0cf0*/ 	.short	0x010a
        /*0cf2*/ 	.byte	0xff
	.zero		1


	//   ....[191]....
        /*0cf4*/ 	.word	0x000097e0
        /*0cf8*/ 	.word	0x00000000
        /*0cfc*/ 	.word	0x00000000
        /*0d00*/ 	.short	0x010a
        /*0d02*/ 	.byte	0xff
	.zero		1


	//   ....[192]....
        /*0d04*/ 	.word	0x00009840
        /*0d08*/ 	.word	0x00000000
        /*0d0c*/ 	.word	0x00000000
        /*0d10*/ 	.short	0x010a
        /*0d12*/ 	.byte	0xff
	.zero		1


	//   ....[193]....
        /*0d14*/ 	.word	0x000098a0
        /*0d18*/ 	.word	0x00000000
        /*0d1c*/ 	.word	0x00000000
        /*0d20*/ 	.short	0x010a
        /*0d22*/ 	.byte	0xff
	.zero		1


	//   ....[194]....
        /*0d24*/ 	.word	0x000098f0
        /*0d28*/ 	.word	0x00000000
        /*0d2c*/ 	.word	0x000001f0
        /*0d30*/ 	.short	0x010a
        /*0d32*/ 	.byte	0xff
	.zero		1


	//   ....[195]....
        /*0d34*/ 	.word	0x00009950
        /*0d38*/ 	.word	0x00000000
        /*0d3c*/ 	.word	0x000001e8
        /*0d40*/ 	.short	0x010a
        /*0d42*/ 	.byte	0xff
	.zero		1


	//   ....[196]....
        /*0d44*/ 	.word	0x000099b0
        /*0d48*/ 	.word	0x00000003
        /*0d4c*/ 	.word	0x000001d0
        /*0d50*/ 	.short	0x010a
        /*0d52*/ 	.byte	0xff
	.zero		1


	//   ....[197]....
        /*0d54*/ 	.word	0x00009a10
        /*0d58*/ 	.word	0x00000000
        /*0d5c*/ 	.word	0x00000000
        /*0d60*/ 	.short	0x010a
        /*0d62*/ 	.byte	0xff
	.zero		1


	//   ....[198]....
        /*0d64*/ 	.word	0x00009a60
        /*0d68*/ 	.word	0x00000000
        /*0d6c*/ 	.word	0x000001f0
        /*0d70*/ 	.short	0x010a
        /*0d72*/ 	.byte	0xff
	.zero		1


	//   ....[199]....
        /*0d74*/ 	.word	0x00009ab0
        /*0d78*/ 	.word	0x00000000
        /*0d7c*/ 	.word	0x000001c0
        /*0d80*/ 	.short	0x010a
        /*0d82*/ 	.byte	0xff
	.zero		1


	//   ....[200]....
        /*0d84*/ 	.word	0x00009b00
        /*0d88*/ 	.word	0x00000010
        /*0d8c*/ 	.word	0x00000210
        /*0d90*/ 	.short	0x010a
        /*0d92*/ 	.byte	0xff
	.zero		1


	//----- nvinfo : EIATTR_NUM_MBARRIERS
	.align		4
.L_47:
        /*0d94*/ 	.byte	0x03, 0x38
        /*0d96*/ 	.short	0x004e


	//----- nvinfo : EIATTR_EXIT_INSTR_OFFSETS
	.align		4
        /*0d98*/ 	.byte	0x04, 0x1c
        /*0d9a*/ 	.short	(.L_49 - .L_48)


	//   ....[0]....
.L_48:
        /*0d9c*/ 	.word	0x00003580


	//   ....[1]....
        /*0da0*/ 	.word	0x00003a70


	//   ....[2]....
        /*0da4*/ 	.word	0x00003ad0


	//   ....[3]....
        /*0da8*/ 	.word	0x00004880


	//   ....[4]....
        /*0dac*/ 	.word	0x00005670


	//   ....[5]....
        /*0db0*/ 	.word	0x000056b0


	//   ....[6]....
        /*0db4*/ 	.word	0x00008890


	//   ....[7]....
        /*0db8*/ 	.word	0x00008910


	//   ....[8]....
        /*0dbc*/ 	.word	0x00008940


	//   ....[9]....
        /*0dc0*/ 	.word	0x00008970


	//----- nvinfo : EIATTR_MAX_THREADS
	.align		4
.L_49:
        /*0dc4*/ 	.byte	0x04, 0x05
        /*0dc6*/ 	.short	(.L_51 - .L_50)
.L_50:
        /*0dc8*/ 	.word	0x00000100
        /*0dcc*/ 	.word	0x00000001
        /*0dd0*/ 	.word	0x00000001


	//----- nvinfo : EIATTR_CRS_STACK_SIZE
	.align		4
.L_51:
        /*0dd4*/ 	.byte	0x04, 0x1e
        /*0dd6*/ 	.short	(.L_53 - .L_52)
.L_52:
        /*0dd8*/ 	.word	0x00000000


	//----- nvinfo : EIATTR_CBANK_PARAM_SIZE
	.align		4
.L_53:
        /*0ddc*/ 	.byte	0x03, 0x19
        /*0dde*/ 	.short	0x0800


	//----- nvinfo : EIATTR_PARAM_CBANK
	.align		4
        /*0de0*/ 	.byte	0x04, 0x0a
        /*0de2*/ 	.short	(.L_55 - .L_54)
	.align		4
.L_54:
        /*0de4*/ 	.word	index@(.nv.constant0._ZN7cutlass13device_kernelINS_4gemm6kernel13GemmUniversalIN4cute5tupleIJiiiiEEENS1_10collective13CollectiveMmaINS1_35MainloopSm100TmaUmmaWarpSpecializedILi28ELi2ELi4ENS5_IJNS4_1CILi1EEESB_SB_EEEEENS5_IJNSA_ILi128EEENSA_ILi80EEENSA_ILi16EEEEEENS_6half_tENS5_IJlSB_lEEESI_SJ_NS4_8TiledMMAINS4_8MMA_AtomIJNS4_20SM100_MMA_F16BF16_SSISI_SI_fLi128ELi80ELNS4_4UMMA5MajorE0ELSO_0ELNSN_7ScaleInE0ELSP_0EEEEEENS4_6LayoutISC_NS5_IJNSA_ILi0EEEST_ST_EEEEENS5_IJNS4_10UnderscoreESW_SW_EEEEENS4_13SM90_TMA_LOADENS4_14ComposedLayoutINS4_7SwizzleILi1ELi4ELi3EEENS4_18smem_ptr_flag_bitsILi16EEENSS_INS5_IJNSA_ILi8EEESG_EEENS5_IJSG_SB_EEEEEEEvNS4_8identityESZ_S19_vS1A_EENS_8epilogue10collective18CollectiveEpilogueINS1C_23Sm100TmaWarpSpecializedILi2ELi1ELi80ELb1ELb0EEEJSH_NS5_IJNSS_ISE_SB_EENSS_ISF_SB_EEEEESI_SJ_SI_SJ_NS1C_6fusion15FusionCallbacksIS1G_NS1K_17LinearCombinationISI_fSI_fLNS_15FloatRoundStyleE2EEESH_S1J_JEEENS4_5SM1004TMEM4LOAD26SM100_TMEM_LOAD_32dp32b16xESZ_S19_NS4_39AutoVectorizingCopyWithAssumedAlignmentILi128EEENS4_14SM90_TMA_STOREES19_S1V_S1V_EEEvvEEEEvNT_6ParamsE)
        /*0de8*/ 	.short	0x0380
        /*0dea*/ 	.short	0x0800


	//----- nvinfo : EIATTR_SW_WAR
	.align		4
.L_55:
        /*0dec*/ 	.byte	0x04, 0x36
        /*0dee*/ 	.short	(.L_57 - .L_56)
.L_56:
        /*0df0*/ 	.word	0x00000008
.L_57:


//--------------------- .nv.callgraph             --------------------------
	.section	.nv.callgraph,"",@"SHT_CUDA_CALLGRAPH"
	.align	4
	.sectionentsize	8
	.align		4
        /*0000*/ 	.word	0x00000000
	.align		4
        /*0004*/ 	.word	0xffffffff
	.align		4
        /*0008*/ 	.word	index@(_ZN7cutlass13device_kernelINS_4gemm6kernel13GemmUniversalIN4cute5tupleIJiiiiEEENS1_10collective13CollectiveMmaINS1_35MainloopSm100TmaUmmaWarpSpecializedILi28ELi2ELi4ENS5_IJNS4_1CILi1EEESB_SB_EEEEENS5_IJNSA_ILi128EEENSA_ILi80EEENSA_ILi16EEEEEENS_6half_tENS5_IJlSB_lEEESI_SJ_NS4_8TiledMMAINS4_8MMA_AtomIJNS4_20SM100_MMA_F16BF16_SSISI_SI_fLi128ELi80ELNS4_4UMMA5MajorE0ELSO_0ELNSN_7ScaleInE0ELSP_0EEEEEENS4_6LayoutISC_NS5_IJNSA_ILi0EEEST_ST_EEEEENS5_IJNS4_10UnderscoreESW_SW_EEEEENS4_13SM90_TMA_LOADENS4_14ComposedLayoutINS4_7SwizzleILi1ELi4ELi3EEENS4_18smem_ptr_flag_bitsILi16EEENSS_INS5_IJNSA_ILi8EEESG_EEENS5_IJSG_SB_EEEEEEEvNS4_8identityESZ_S19_vS1A_EENS_8epilogue10collective18CollectiveEpilogueINS1C_23Sm100TmaWarpSpecializedILi2ELi1ELi80ELb1ELb0EEEJSH_NS5_IJNSS_ISE_SB_EENSS_ISF_SB_EEEEESI_SJ_SI_SJ_NS1C_6fusion15FusionCallbacksIS1G_NS1K_17LinearCombinationISI_fSI_fLNS_15FloatRoundStyleE2EEESH_S1J_JEEENS4_5SM1004TMEM4LOAD26SM100_TMEM_LOAD_32dp32b16xESZ_S19_NS4_39AutoVectorizingCopyWithAssumedAlignmentILi128EEENS4_14SM90_TMA_STOREES19_S1V_S1V_EEEvvEEEEvNT_6ParamsE)
	.align		4
        /*000c*/ 	.word	index@(__assertfail)
	.align		4
        /*0010*/ 	.word	0x00000000
	.align		4
        /*0014*/ 	.word	0xfffffffe
	.align		4
        /*0018*/ 	.word	0x00000000
	.align		4
        /*001c*/ 	.word	0xfffffffd
	.align		4
        /*0020*/ 	.word	0x00000000
	.align		4
        /*0024*/ 	.word	0xfffffffc


//--------------------- .nv.constant4             --------------------------
	.section	.nv.constant4,"a",@progbits
	.align	8
	.align		8
.nv.constant4:
        /*0000*/ 	.dword	__assertfail
	.align		8
        /*0008*/ 	.dword	__unnamed_1
	.align		8
        /*0010*/ 	.dword	__unnamed_2
	.align		8
        /*0018*/ 	.dword	_ZN39_INTERNAL_7fffc10f_4_k_cu_27f62a03_50024cuda3std3__45__cpo5beginE
	.align		8
        /*0020*/ 	.dword	_ZN39_INTERNAL_7fffc10f_4_k_cu_27f62a03_50024cuda3std3__45__cpo3endE
	.align		8
        /*0028*/ 	.dword	_ZN39_INTERNAL_7fffc10f_4_k_cu_27f62a03_50024cuda3std3__45__cpo6cbeginE
	.align		8
        /*0030*/ 	.dword	_ZN39_INTERNAL_7fffc10f_4_k_cu_27f62a03_50024cuda3std3__45__cpo4cendE
	.align		8
        /*0038*/ 	.dword	_ZN39_INTERNAL_7fffc10f_4_k_cu_27f62a03_50024cuda3std3__441_GLOBAL__N__7fffc10f_4_k_cu_27f62a03_50026ignoreE
	.align		8
        /*0040*/ 	.dword	_ZN39_INTERNAL_7fffc10f_4_k_cu_27f62a03_50024cuda3std3__419piecewise_constructE
	.align		8
        /*0048*/ 	.dword	_ZN39_INTERNAL_7fffc10f_4_k_cu_27f62a03_50024cuda3std3__48in_placeE
	.align		8
        /*0050*/ 	.dword	_ZN39_INTERNAL_7fffc10f_4_k_cu_27f62a03_50024cuda3std6ranges3__45__cpo4swapE
	.align		8
        /*0058*/ 	.dword	_ZN39_INTERNAL_7fffc10f_4_k_cu_27f62a03_50024cuda3std6ranges3__45__cpo9iter_moveE
	.align		8
        /*0060*/ 	.dword	_ZN39_INTERNAL_7fffc10f_4_k_cu_27f62a03_50024cute7productE
	.align		8
        /*0068*/ 	.dword	_ZN39_INTERNAL_7fffc10f_4_k_cu_27f62a03_50024cute1_E
	.align		8
        /*0070*/ 	.dword	$str$25
	.align		8
        /*0078*/ 	.dword	$str$26
	.align		8
        /*0080*/ 	.dword	$str$27
	.align		8
        /*0088*/ 	.dword	$str$28


//--------------------- .text._ZN7cutlass13device_kernelINS_4gemm6kernel13GemmUniversalIN4cute5tupleIJiiiiEEENS1_10collective13CollectiveMmaINS1_35MainloopSm100TmaUmmaWarpSpecializedILi28ELi2ELi4ENS5_IJNS4_1CILi1EEESB_SB_EEEEENS5_IJNSA_ILi128EEENSA_ILi80EEENSA_ILi16EEEEEENS_6half_tENS5_IJlSB_lEEESI_SJ_NS4_8TiledMMAINS4_8MMA_AtomIJNS4_20SM100_MMA_F16BF16_SSISI_SI_fLi128ELi80ELNS4_4UMMA5MajorE0ELSO_0ELNSN_7ScaleInE0ELSP_0EEEEEENS4_6LayoutISC_NS5_IJNSA_ILi0EEEST_ST_EEEEENS5_IJNS4_10UnderscoreESW_SW_EEEEENS4_13SM90_TMA_LOADENS4_14ComposedLayoutINS4_7SwizzleILi1ELi4ELi3EEENS4_18smem_ptr_flag_bitsILi16EEENSS_INS5_IJNSA_ILi8EEESG_EEENS5_IJSG_SB_EEEEEEEvNS4_8identityESZ_S19_vS1A_EENS_8epilogue10collective18CollectiveEpilogueINS1C_23Sm100TmaWarpSpecializedILi2ELi1ELi80ELb1ELb0EEEJSH_NS5_IJNSS_ISE_SB_EENSS_ISF_SB_EEEEESI_SJ_SI_SJ_NS1C_6fusion15FusionCallbacksIS1G_NS1K_17LinearCombinationISI_fSI_fLNS_15FloatRoundStyleE2EEESH_S1J_JEEENS4_5SM1004TMEM4LOAD26SM100_TMEM_LOAD_32dp32b16xESZ_S19_NS4_39AutoVectorizingCopyWithAssumedAlignmentILi128EEENS4_14SM90_TMA_STOREES19_S1V_S1V_EEEvvEEEEvNT_6ParamsE --------------------------
	.section	.text._ZN7cutlass13device_kernelINS_4gemm6kernel13GemmUniversalIN4cute5tupleIJiiiiEEENS1_10collective13CollectiveMmaINS1_35MainloopSm100TmaUmmaWarpSpecializedILi28ELi2ELi4ENS5_IJNS4_1CILi1EEESB_SB_EEEEENS5_IJNSA_ILi128EEENSA_ILi80EEENSA_ILi16EEEEEENS_6half_tENS5_IJlSB_lEEESI_SJ_NS4_8TiledMMAINS4_8MMA_AtomIJNS4_20SM100_MMA_F16BF16_SSISI_SI_fLi128ELi80ELNS4_4UMMA5MajorE0ELSO_0ELNSN_7ScaleInE0ELSP_0EEEEEENS4_6LayoutISC_NS5_IJNSA_ILi0EEEST_ST_EEEEENS5_IJNS4_10UnderscoreESW_SW_EEEEENS4_13SM90_TMA_LOADENS4_14ComposedLayoutINS4_7SwizzleILi1ELi4ELi3EEENS4_18smem_ptr_flag_bitsILi16EEENSS_INS5_IJNSA_ILi8EEESG_EEENS5_IJSG_SB_EEEEEEEvNS4_8identityESZ_S19_vS1A_EENS_8epilogue10collective18CollectiveEpilogueINS1C_23Sm100TmaWarpSpecializedILi2ELi1ELi80ELb1ELb0EEEJSH_NS5_IJNSS_ISE_SB_EENSS_ISF_SB_EEEEESI_SJ_SI_SJ_NS1C_6fusion15FusionCallbacksIS1G_NS1K_17LinearCombinationISI_fSI_fLNS_15FloatRoundStyleE2EEESH_S1J_JEEENS4_5SM1004TMEM4LOAD26SM100_TMEM_LOAD_32dp32b16xESZ_S19_NS4_39AutoVectorizingCopyWithAssumedAlignmentILi128EEENS4_14SM90_TMA_STOREES19_S1V_S1V_EEEvvEEEEvNT_6ParamsE,"ax",@progbits
	.align	128
.text._ZN7cutlass13device_kernelINS_4gemm6kernel13GemmUniversalIN4cute5tupleIJiiiiEEENS1_10collective13CollectiveMmaINS1_35MainloopSm100TmaUmmaWarpSpecializedILi28ELi2ELi4ENS5_IJNS4_1CILi1EEESB_SB_EEEEENS5_IJNSA_ILi128EEENSA_ILi80EEENSA_ILi16EEEEEENS_6half_tENS5_IJlSB_lEEESI_SJ_NS4_8TiledMMAINS4_8MMA_AtomIJNS4_20SM100_MMA_F16BF16_SSISI_SI_fLi128ELi80ELNS4_4UMMA5MajorE0ELSO_0ELNSN_7ScaleInE0ELSP_0EEEEEENS4_6LayoutISC_NS5_IJNSA_ILi0EEEST_ST_EEEEENS5_IJNS4_10UnderscoreESW_SW_EEEEENS4_13SM90_TMA_LOADENS4_14ComposedLayoutINS4_7SwizzleILi1ELi4ELi3EEENS4_18smem_ptr_flag_bitsILi16EEENSS_INS5_IJNSA_ILi8EEESG_EEENS5_IJSG_SB_EEEEEEEvNS4_8identityESZ_S19_vS1A_EENS_8epilogue10collective18CollectiveEpilogueINS1C_23Sm100TmaWarpSpecializedILi2ELi1ELi80ELb1ELb0EEEJSH_NS5_IJNSS_ISE_SB_EENSS_ISF_SB_EEEEESI_SJ_SI_SJ_NS1C_6fusion15FusionCallbacksIS1G_NS1K_17LinearCombinationISI_fSI_fLNS_15FloatRoundStyleE2EEESH_S1J_JEEENS4_5SM1004TMEM4LOAD26SM100_TMEM_LOAD_32dp32b16xESZ_S19_NS4_39AutoVectorizingCopyWithAssumedAlignmentILi128EEENS4_14SM90_TMA_STOREES19_S1V_S1V_EEEvvEEEEvNT_6ParamsE:
        .type           _ZN7cutlass13device_kernelINS_4gemm6kernel13GemmUniversalIN4cute5tupleIJiiiiEEENS1_10collective13CollectiveMmaINS1_35MainloopSm100TmaUmmaWarpSpecializedILi28ELi2ELi4ENS5_IJNS4_1CILi1EEESB_SB_EEEEENS5_IJNSA_ILi128EEENSA_ILi80EEENSA_ILi16EEEEEENS_6half_tENS5_IJlSB_lEEESI_SJ_NS4_8TiledMMAINS4_8MMA_AtomIJNS4_20SM100_MMA_F16BF16_SSISI_SI_fLi128ELi80ELNS4_4UMMA5MajorE0ELSO_0ELNSN_7ScaleInE0ELSP_0EEEEEENS4_6LayoutISC_NS5_IJNSA_ILi0EEEST_ST_EEEEENS5_IJNS4_10UnderscoreESW_SW_EEEEENS4_13SM90_TMA_LOADENS4_14ComposedLayoutINS4_7SwizzleILi1ELi4ELi3EEENS4_18smem_ptr_flag_bitsILi16EEENSS_INS5_IJNSA_ILi8EEESG_EEENS5_IJSG_SB_EEEEEEEvNS4_8identityESZ_S19_vS1A_EENS_8epilogue10collective18CollectiveEpilogueINS1C_23Sm100TmaWarpSpecializedILi2ELi1ELi80ELb1ELb0EEEJSH_NS5_IJNSS_ISE_SB_EENSS_ISF_SB_EEEEESI_SJ_SI_SJ_NS1C_6fusion15FusionCallbacksIS1G_NS1K_17LinearCombinationISI_fSI_fLNS_15FloatRoundStyleE2EEESH_S1J_JEEENS4_5SM1004TMEM4LOAD26SM100_TMEM_LOAD_32dp32b16xESZ_S19_NS4_39AutoVectorizingCopyWithAssumedAlignmentILi128EEENS4_14SM90_TMA_STOREES19_S1V_S1V_EEEvvEEEEvNT_6ParamsE,@function
        .size           _ZN7cutlass13device_kernelINS_4gemm6kernel13GemmUniversalIN4cute5tupleIJiiiiEEENS1_10collective13CollectiveMmaINS1_35MainloopSm100TmaUmmaWarpSpecializedILi28ELi2ELi4ENS5_IJNS4_1CILi1EEESB_SB_EEEEENS5_IJNSA_ILi128EEENSA_ILi80EEENSA_ILi16EEEEEENS_6half_tENS5_IJlSB_lEEESI_SJ_NS4_8TiledMMAINS4_8MMA_AtomIJNS4_20SM100_MMA_F16BF16_SSISI_SI_fLi128ELi80ELNS4_4UMMA5MajorE0ELSO_0ELNSN_7ScaleInE0ELSP_0EEEEEENS4_6LayoutISC_NS5_IJNSA_ILi0EEEST_ST_EEEEENS5_IJNS4_10UnderscoreESW_SW_EEEEENS4_13SM90_TMA_LOADENS4_14ComposedLayoutINS4_7SwizzleILi1ELi4ELi3EEENS4_18smem_ptr_flag_bitsILi16EEENSS_INS5_IJNSA_ILi8EEESG_EEENS5_IJSG_SB_EEEEEEEvNS4_8identityESZ_S19_vS1A_EENS_8epilogue10collective18CollectiveEpilogueINS1C_23Sm100TmaWarpSpecializedILi2ELi1ELi80ELb1ELb0EEEJSH_NS5_IJNSS_ISE_SB_EENSS_ISF_SB_EEEEESI_SJ_SI_SJ_NS1C_6fusion15FusionCallbacksIS1G_NS1K_17LinearCombinationISI_fSI_fLNS_15FloatRoundStyleE2EEESH_S1J_JEEENS4_5SM1004TMEM4LOAD26SM100_TMEM_LOAD_32dp32b16xESZ_S19_NS4_39AutoVectorizingCopyWithAssumedAlignmentILi128EEENS4_14SM90_TMA_STOREES19_S1V_S1V_EEEvvEEEEvNT_6ParamsE,(.L_x_214 - _ZN7cutlass13device_kernelINS_4gemm6kernel13GemmUniversalIN4cute5tupleIJiiiiEEENS1_10collective13CollectiveMmaINS1_35MainloopSm100TmaUmmaWarpSpecializedILi28ELi2ELi4ENS5_IJNS4_1CILi1EEESB_SB_EEEEENS5_IJNSA_ILi128EEENSA_ILi80EEENSA_ILi16EEEEEENS_6half_tENS5_IJlSB_lEEESI_SJ_NS4_8TiledMMAINS4_8MMA_AtomIJNS4_20SM100_MMA_F16BF16_SSISI_SI_fLi128ELi80ELNS4_4UMMA5MajorE0ELSO_0ELNSN_7ScaleInE0ELSP_0EEEEEENS4_6LayoutISC_NS5_IJNSA_ILi0EEEST_ST_EEEEENS5_IJNS4_10UnderscoreESW_SW_EEEEENS4_13SM90_TMA_LOADENS4_14ComposedLayoutINS4_7SwizzleILi1ELi4ELi3EEENS4_18smem_ptr_flag_bitsILi16EEENSS_INS5_IJNSA_ILi8EEESG_EEENS5_IJSG_SB_EEEEEEEvNS4_8identityESZ_S19_vS1A_EENS_8epilogue10collective18CollectiveEpilogueINS1C_23Sm100TmaWarpSpecializedILi2ELi1ELi80ELb1ELb0EEEJSH_NS5_IJNSS_ISE_SB_EENSS_ISF_SB_EEEEESI_SJ_SI_SJ_NS1C_6fusion15FusionCallbacksIS1G_NS1K_17LinearCombinationISI_fSI_fLNS_15FloatRoundStyleE2EEESH_S1J_JEEENS4_5SM1004TMEM4LOAD26SM100_TMEM_LOAD_32dp32b16xESZ_S19_NS4_39AutoVectorizingCopyWithAssumedAlignmentILi128EEENS4_14SM90_TMA_STOREES19_S1V_S1V_EEEvvEEEEvNT_6ParamsE)
        .other          _ZN7cutlass13device_kernelINS_4gemm6kernel13GemmUniversalIN4cute5tupleIJiiiiEEENS1_10collective13CollectiveMmaINS1_35MainloopSm100TmaUmmaWarpSpecializedILi28ELi2ELi4ENS5_IJNS4_1CILi1EEESB_SB_EEEEENS5_IJNSA_ILi128EEENSA_ILi80EEENSA_ILi16EEEEEENS_6half_tENS5_IJlSB_lEEESI_SJ_NS4_8TiledMMAINS4_8MMA_AtomIJNS4_20SM100_MMA_F16BF16_SSISI_SI_fLi128ELi80ELNS4_4UMMA5MajorE0ELSO_0ELNSN_7ScaleInE0ELSP_0EEEEEENS4_6LayoutISC_NS5_IJNSA_ILi0EEEST_ST_EEEEENS5_IJNS4_10UnderscoreESW_SW_EEEEENS4_13SM90_TMA_LOADENS4_14ComposedLayoutINS4_7SwizzleILi1ELi4ELi3EEENS4_18smem_ptr_flag_bitsILi16EEENSS_INS5_IJNSA_ILi8EEESG_EEENS5_IJSG_SB_EEEEEEEvNS4_8identityESZ_S19_vS1A_EENS_8epilogue10collective18CollectiveEpilogueINS1C_23Sm100TmaWarpSpecializedILi2ELi1ELi80ELb1ELb0EEEJSH_NS5_IJNSS_ISE_SB_EENSS_ISF_SB_EEEEESI_SJ_SI_SJ_NS1C_6fusion15FusionCallbacksIS1G_NS1K_17LinearCombinationISI_fSI_fLNS_15FloatRoundStyleE2EEESH_S1J_JEEENS4_5SM1004TMEM4LOAD26SM100_TMEM_LOAD_32dp32b16xESZ_S19_NS4_39AutoVectorizingCopyWithAssumedAlignmentILi128EEENS4_14SM90_TMA_STOREES19_S1V_S1V_EEEvvEEEEvNT_6ParamsE,@"STO_CUDA_ENTRY STV_DEFAULT"
_ZN7cutlass13device_kernelINS_4gemm6kernel13GemmUniversalIN4cute5tupleIJiiiiEEENS1_10collective13CollectiveMmaINS1_35MainloopSm100TmaUmmaWarpSpecializedILi28ELi2ELi4ENS5_IJNS4_1CILi1EEESB_SB_EEEEENS5_IJNSA_ILi128EEENSA_ILi80EEENSA_ILi16EEEEEENS_6half_tENS5_IJlSB_lEEESI_SJ_NS4_8TiledMMAINS4_8MMA_AtomIJNS4_20SM100_MMA_F16BF16_SSISI_SI_fLi128ELi80ELNS4_4UMMA5MajorE0ELSO_0ELNSN_7ScaleInE0ELSP_0EEEEEENS4_6LayoutISC_NS5_IJNSA_ILi0EEEST_ST_EEEEENS5_IJNS4_10UnderscoreESW_SW_EEEEENS4_13SM90_TMA_LOADENS4_14ComposedLayoutINS4_7SwizzleILi1ELi4ELi3EEENS4_18smem_ptr_flag_bitsILi16EEENSS_INS5_IJNSA_ILi8EEESG_EEENS5_IJSG_SB_EEEEEEEvNS4_8identityESZ_S19_vS1A_EENS_8epilogue10collective18CollectiveEpilogueINS1C_23Sm100TmaWarpSpecializedILi2ELi1ELi80ELb1ELb0EEEJSH_NS5_IJNSS_ISE_SB_EENSS_ISF_SB_EEEEESI_SJ_SI_SJ_NS1C_6fusion15FusionCallbacksIS1G_NS1K_17LinearCombinationISI_fSI_fLNS_15FloatRoundStyleE2EEESH_S1J_JEEENS4_5SM1004TMEM4LOAD26SM100_TMEM_LOAD_32dp32b16xESZ_S19_NS4_39AutoVectorizingCopyWithAssumedAlignmentILi128EEENS4_14SM90_TMA_STOREES19_S1V_S1V_EEEvvEEEEvNT_6ParamsE:
[----:B------:R-:W1:Y:S01]  /*0000*/  LDC R1, c[0x0][0x37c] ;  /* 0x0000df00ff017b82 */ /* 0x000e620000000800 */
[----:B------:R-:W2:Y:S01]  /*0010*/  S2R R218, SR_TID.X ;  /* 0x0000000000da7919 */ /* 0x000ea20000002100 */
[----:B------:R-:W3:Y:S01]  /*0020*/  LDCU.64 UR4, c[0x0][0x890] ;  /* 0x00011200ff0477ac */ /* 0x000ee20008000a00 */
[----:B------:R-:W-:Y:S02]  /*0030*/  PRMT R206, RZ, 0x7610, R206 ;  /* 0x00007610ffce7816 */ /* 0x000fe400000000ce */
[----:B------:R-:W-:Y:S01]  /*0040*/  ELECT P5, URZ, PT ;  /* 0x0000000000ff782f */ /* 0x000fe200038a0000 */
[----:B------:R-:W4:Y:S01]  /*0050*/  LDCU.64 UR46, c[0x0][0x358] ;  /* 0x00006b00ff2e77ac */ /* 0x000f220008000a00 */
[----:B---3--:R-:W-:-:S04]  /*0060*/  UISETP.NE.U32.AND UP0, UPT, UR4, URZ, UPT ;  /* 0x000000ff0400728c */ /* 0x008fc8000bf05070 */
[----:B------:R-:W-:Y:S01]  /*0070*/  UISETP.NE.AND.EX UP0, UPT, UR5, URZ, UPT, UP0 ;  /* 0x000000ff0500728c */ /* 0x000fe2000bf05300 */
[----:B--2---:R-:W-:-:S05]  /*0080*/  SHF.R.U32.HI R211, RZ, 0x5, R218 ;  /* 0x00000005ffd37819 */ /* 0x004fca00000116da */
[----:B------:R-:W2:Y:S02]  /*0090*/  SHFL.IDX PT, R0, R211, RZ, 0x1f ;  /* 0x00001fffd3007589 */ /* 0x000ea400000e0000 */
[----:B--2---:R-:W-:Y:S01]  /*00a0*/  R2UR UR8, R0 ;  /* 0x00000000000872ca */ /* 0x004fe200000e0000 */
[----:B-1--4-:R-:W-:-:S14]  /*00b0*/  BRA.U UP0, `(.L_x_0) ;  /* 0x00000001002c7547 */ /* 0x012fdc000b800000 */
[----:B------:R-:W1:Y:S02]  /*00c0*/  LDCU.64 UR6, c[0x0][0x888] ;  /* 0x00011100ff0677ac */ /* 0x000e640008000a00 */
[----:B-1----:R-:W-:-:S04]  /*00d0*/  UISETP.NE.U32.AND UP0, UPT, UR6, URZ, UPT ;  /* 0x000000ff0600728c */ /* 0x002fc8000bf05070 */
[----:B------:R-:W-:-:S09]  /*00e0*/  UISETP.NE.AND.EX UP0, UPT, UR7, URZ, UPT, UP0 ;  /* 0x000000ff0700728c */ /* 0x000fd2000bf05300 */
[----:B------:R-:W-:Y:S05]  /*00f0*/  BRA.U !UP0, `(.L_x_1) ;  /* 0x0000000108107547 */ /* 0x000fea000b800000 */
[----:B------:R-:W1:Y:S02]  /*0100*/  LDC.64 R2, c[0x0][0x888] ;  /* 0x00022200ff027b82 */ /* 0x000e640000000a00 */
[----:B-1----:R1:W5:Y:S01]  /*0110*/  LDG.E R101, desc[UR46][R2.64] ;  /* 0x0000002e02657981 */ /* 0x002362000c1e1900 */
[----:B------:R-:W-:Y:S01]  /*0120*/  HFMA2 R206, -RZ, RZ, 0, 5.9604644775390625e-08 ;  /* 0x00000001ffce7431 */ /* 0x000fe200000001ff */
[----:B------:R-:W-:Y:S05]  /*0130*/  BRA `(.L_x_0) ;  /* 0x00000000000c7947 */ /* 0x000fea0003800000 */
.L_x_1:
[----:B------:R-:W1:Y:S01]  /*0140*/  LDCU UR6, c[0x0][0x880] ;  /* 0x00011000ff0677ac */ /* 0x000e620008000800 */
[----:B------:R-:W-:Y:S01]  /*0150*/  HFMA2 R206, -RZ, RZ, 0, 5.9604644775390625e-08 ;  /* 0x00000001ffce7431 */ /* 0x000fe200000001ff */
[----:B-1----:R-:W-:-:S07]  /*0160*/  MOV R101, UR6 ;  /* 0x0000000600657c02 */ /* 0x002fce0008000f00 */
.L_x_0:
[----:B------:R-:W2:Y:S02]  /*0170*/  LDCU.64 UR6, c[0x0][0x8b0] ;  /* 0x00011600ff0677ac */ /* 0x000ea40008000a00 */
[----:B--2---:R-:W-:-:S04]  /*0180*/  UISETP.NE.U32.AND UP0, UPT, UR6, URZ, UPT ;  /* 0x000000ff0600728c */ /* 0x004fc8000bf05070 */
[----:B------:R-:W-:-:S09]  /*0190*/  UISETP.NE.AND.EX UP0, UPT, UR7, URZ, UPT, UP0 ;  /* 0x000000ff0700728c */ /* 0x000fd2000bf05300 */
[----:B------:R-:W-:Y:S05]  /*01a0*/  BRA.U UP0, `(.L_x_2) ;  /* 0x0000000100247547 */ /* 0x000fea000b800000 */
[----:B------:R-:W2:Y:S02]  /*01b0*/  LDCU.64 UR6, c[0x0][0x8a8] ;  /* 0x00011500ff0677ac */ /* 0x000ea40008000a00 */
[----:B--2---:R-:W-:-:S04]  /*01c0*/  UISETP.NE.U32.AND UP0, UPT, UR6, URZ, UPT ;  /* 0x000000ff0600728c */ /* 0x004fc8000bf05070 */
[----:B------:R-:W-:-:S09]  /*01d0*/  UISETP.NE.AND.EX UP0, UPT, UR7, URZ, UPT, UP0 ;  /* 0x000000ff0700728c */ /* 0x000fd2000bf05300 */
[----:B------:R-:W-:Y:S05]  /*01e0*/  BRA.U !UP0, `(.L_x_3) ;  /* 0x00000001080c7547 */ /* 0x000fea000b800000 */
[----:B------:R-:W2:Y:S02]  /*01f0*/  LDC.64 R96, c[0x0][0x8a8] ;  /* 0x00022a00ff607b82 */ /* 0x000ea40000000a00 */
[----:B--2---:R2:W5:Y:S01]  /*0200*/  LDG.E R96, desc[UR46][R96.64] ;  /* 0x0000002e60607981 */ /* 0x004562000c1e1900 */
[----:B------:R-:W-:Y:S05]  /*0210*/  BRA `(.L_x_2) ;  /* 0x0000000000087947 */ /* 0x000fea0003800000 */
.L_x_3:
[----:B------:R-:W2:Y:S02]  /*0220*/  LDCU UR6, c[0x0][0x8a0] ;  /* 0x00011400ff0677ac */ /* 0x000ea40008000800 */
[----:B--2---:R-:W-:Y:S02]  /*0230*/  MOV R96, UR6 ;  /* 0x0000000600607c02 */ /* 0x004fe40008000f00 */
.L_x_2:
[----:B------:R-:W-:Y:S01]  /*0240*/  IMAD.U32 R0, RZ, RZ, UR8 ;  /* 0x00000008ff007e24 */ /* 0x000fe2000f8e00ff */
[----:B------:R-:W-:Y:S04]  /*0250*/  BSSY.RECONVERGENT B0, `(.L_x_4) ;  /* 0x000000c000007945 */ /* 0x000fe80003800200 */
[C---:B------:R-:W-:Y:S02]  /*0260*/  ISETP.NE.OR P1, PT, R0.reuse, 0x1, !P5 ;  /* 0x000000010000780c */ /* 0x040fe40006f25670 */
[----:B------:R-:W-:-:S11]  /*0270*/  ISETP.NE.OR P0, PT, R0, 0x3, !P5 ;  /* 0x000000030000780c */ /* 0x000fd60006f05670 */
[----:B------:R-:W-:Y:S05]  /*0280*/  @P1 BRA `(.L_x_5) ;  /* 0x0000000000201947 */ /* 0x000fea0003800000 */
[----:B------:R-:W3:Y:S02]  /*0290*/  LDCU.64 UR6, c[0x0][0x348] ;  /* 0x00006900ff0677ac */ /* 0x000ee40008000a00 */
[----:B---3--:R-:W-:Y:S02]  /*02a0*/  UIADD3 UR10, UP1, UPT, UR6, 0x80, URZ ;  /* 0x00000080060a7890 */ /* 0x008fe4000ff3e0ff */
[----:B------:R-:W-:Y:S02]  /*02b0*/  UIADD3 UR6, UP0, UPT, UR6, 0x180, URZ ;  /* 0x0000018006067890 */ /* 0x000fe4000ff1e0ff */
[----:B------:R-:W-:Y:S02]  /*02c0*/  UIADD3.X UR11, UPT, UPT, URZ, UR7, URZ, UP1, !UPT ;  /* 0x00000007ff0b7290 */ /* 0x000fe40008ffe4ff */
[----:B------:R-:W-:-:S07]  /*02d0*/  UIADD3.X UR7, UPT, UPT, URZ, UR7, URZ, UP0, !UPT ;  /* 0x00000007ff077290 */ /* 0x000fce00087fe4ff */
[----:B------:R3:W-:Y:S02]  /*02e0*/  UTMACCTL.PF [UR10] ;  /* 0x000000000a0079b9 */ /* 0x0007e40008040000 */
[----:B------:R3:W-:Y:S02]  /*02f0*/  UTMACCTL.PF [UR6] ;  /* 0x00000000060079b9 */ /* 0x0007e40008040000 */
[----:B---3--:R-:W-:Y:S01]  /*0300*/  NOP ;  /* 0x0000000000007918 */ /* 0x008fe20000000000 */
.L_x_5:
[----:B------:R-:W-:Y:S05]  /*0310*/  BSYNC.RECONVERGENT B0 ;  /* 0x0000000000007941 */ /* 0x000fea0003800200 */
.L_x_4:
[----:B------:R-:W-:Y:S04]  /*0320*/  BSSY.RECONVERGENT B0, `(.L_x_6) ;  /* 0x000000a000007945 */ /* 0x000fe80003800200 */
        /* <DEDUP_REMOVED lines=9> */
.L_x_7:
[----:B------:R-:W-:Y:S05]  /*03c0*/  BSYNC.RECONVERGENT B0 ;  /* 0x0000000000007941 */ /* 0x000fea0003800200 */
.L_x_6:
[----:B------:R-:W3:Y:S01]  /*03d0*/  LDCU.64 UR6, c[0x0][0x888] ;  /* 0x00011100ff0677ac */ /* 0x000ee20008000a00 */
[----:B------:R-:W-:Y:S02]  /*03e0*/  UISETP.EQ.U32.AND UP1, UPT, UR4, URZ, UPT ;  /* 0x000000ff0400728c */ /* 0x000fe4000bf22070 */
[----:B------:R-:W-:Y:S02]  /*03f0*/  UPLOP3.LUT UP2, UPT, UPT, UPT, UPT, 0x80, 0x8 ;  /* 0x000000000008789c */ /* 0x000fe40003f4f070 */
[----:B---3--:R-:W-:-:S04]  /*0400*/  UISETP.NE.U32.AND UP0, UPT, UR6, URZ, UPT ;  /* 0x000000ff0600728c */ /* 0x008fc8000bf05070 */
[----:B------:R-:W-:-:S04]  /*0410*/  UISETP.NE.AND.EX UP0, UPT, UR7, URZ, UPT, UP0 ;  /* 0x000000ff0700728c */ /* 0x000fc8000bf05300 */
[----:B------:R-:W-:-:S04]  /*0420*/  UISETP.EQ.OR.EX UP3, UPT, UR5, URZ, !UP0, UP1 ;  /* 0x000000ff0500728c */ /* 0x000fc8000c762710 */
[----:B------:R-:W-:-:S05]  /*0430*/  UP2UR UR42, UPR, URZ, 0x8 ;  /* 0x00000008ff2a7883 */ /* 0x000fca0008000000 */
[----:B------:R-:W-:Y:S07]  /*0440*/  BRA.U !UP3, `(.L_x_8) ;  /* 0x000000010b207547 */ /* 0x000fee000b800000 */
[----:B------:R-:W-:Y:S01]  /*0450*/  UISETP.NE.U32.AND UP2, UPT, UR4, URZ, UPT ;  /* 0x000000ff0400728c */ /* 0x000fe2000bf45070 */
[----:B-----5:R-:W-:Y:S01]  /*0460*/  FSETP.NEU.AND P0, PT, R101, RZ, PT ;  /* 0x000000ff6500720b */ /* 0x020fe20003f0d000 */
[----:B------:R-:W-:Y:S02]  /*0470*/  USEL UR4, URZ, 0xffffffff, UP0 ;  /* 0xffffffffff047887 */ /* 0x000fe40008000000 */
[----:B------:R-:W-:-:S10]  /*0480*/  UISETP.NE.AND.EX UP2, UPT, UR5, URZ, UPT, UP2 ;  /* 0x000000ff0500728c */ /* 0x000fd4000bf45320 */
[----:B------:R-:W-:Y:S01]  /*0490*/  VOTEU.ANY UP1, P0 ;  /* 0x0000000000ff7886 */ /* 0x000fe20000020100 */
[----:B------:R-:W-:-:S04]  /*04a0*/  @!UP2 USEL UR4, URZ, 0xffffffff, UP1 ;  /* 0xffffffffff04a887 */ /* 0x000fc80008800000 */
[----:B------:R-:W-:-:S04]  /*04b0*/  ULOP3.LUT UR4, UR4, 0x1, URZ, 0xc0, !UPT ;  /* 0x0000000104047892 */ /* 0x000fc8000f8ec0ff */
[----:B------:R-:W-:-:S11]  /*04c0*/  UISETP.NE.U32.AND UP2, UPT, UR4, 0x1, UPT ;  /* 0x000000010400788c */ /* 0x000fd6000bf45070 */
.L_x_8:
[----:B-1----:R-:W1:Y:S01]  /*04d0*/  SHFL.IDX PT, R2, R211, RZ, 0x1f ;  /* 0x00001fffd3027589 */ /* 0x002e6200000e0000 */
[----:B------:R-:W-:-:S04]  /*04e0*/  UISETP.NE.AND UP1, UPT, UR8, 0x2, UPT ;  /* 0x000000020800788c */ /* 0x000fc8000bf25270 */
[----:B------:R-:W-:Y:S01]  /*04f0*/  USEL UR7, URZ, 0x1, UP1 ;  /* 0x00000001ff077887 */ /* 0x000fe20008800000 */
[----:B-1----:R-:W-:-:S13]  /*0500*/  ISETP.NE.AND P0, PT, R2, RZ, PT ;  /* 0x000000ff0200720c */ /* 0x002fda0003f05270 */
[----:B------:R-:W-:Y:S05]  /*0510*/  @P0 BRA `(.L_x_9) ;  /* 0x0000000400140947 */ /* 0x000fea0003800000 */
[----:B------:R-:W-:Y:S01]  /*0520*/  ELECT P0, URZ, PT ;  /* 0x0000000000ff782f */ /* 0x000fe20003800000 */
[----:B------:R-:W-:-:S12]  /*0530*/  BSSY.RECONVERGENT B0, `(.L_x_9) ;  /* 0x0000043000007945 */ /* 0x000fd80003800200 */
[----:B------:R-:W-:Y:S05]  /*0540*/  @!P0 BRA `(.L_x_10) ;  /* 0x0000000400048947 */ /* 0x000fea0003800000 */
[----:B------:R-:W1:Y:S01]  /*0550*/  S2UR UR5, SR_CgaCtaId ;  /* 0x00000000000579c3 */ /* 0x000e620000008800 */
[----:B------:R-:W-:Y:S01]  /*0560*/  UMOV UR6, 0x400 ;  /* 0x0000040000067882 */ /* 0x000fe20000000000 */
[----:B------:R-:W-:Y:S02]  /*0570*/  UMOV UR4, 0x1 ;  /* 0x0000000100047882 */ /* 0x000fe40000000000 */
[----:B------:R-:W-:-:S04]  /*0580*/  UIADD3 UR10, UPT, UPT, -UR4, 0x100000, URZ ;  /* 0x00100000040a7890 */ /* 0x000fc8000fffe1ff */
[----:B------:R-:W-:Y:S02]  /*0590*/  USHF.L.U32 UR11, UR10, 0xb, URZ ;  /* 0x0000000b0a0b7899 */ /* 0x000fe400080006ff */
[----:B------:R-:W-:Y:S02]  /*05a0*/  USHF.L.U32 UR10, UR10, 0x1, URZ ;  /* 0x000000010a0a7899 */ /* 0x000fe400080006ff */
[----:B-1----:R-:W-:Y:S01]  /*05b0*/  ULEA UR5, UR5, UR6, 0x18 ;  /* 0x0000000605057291 */ /* 0x002fe2000f8ec0ff */
[----:B------:R-:W1:Y:S11]  /*05c0*/  FENCE.VIEW.ASYNC.S ;  /* 0x00000000000073c6 */ /* 0x000e760000000000 */
[----:B-1----:R1:W3:Y:S01]  /*05d0*/  SYNCS.EXCH.64 URZ, [UR5], UR10 ;  /* 0x0000000a05ff75b2 */ /* 0x0022e20008000100 */
[----:B------:R1:W4:Y:S01]  /*05e0*/  SYNCS.EXCH.64 URZ, [UR5+0xe0], UR10 ;  /* 0x0000e00a05ff75b2 */ /* 0x0003220008000100 */
[----:B------:R1:W1:Y:S01]  /*05f0*/  SYNCS.EXCH.64 URZ, [UR5+0x8], UR10 ;  /* 0x0000080a05ff75b2 */ /* 0x0002620008000100 */
        /* <DEDUP_REMOVED lines=53> */
[----:B---34-:R-:W-:Y:S01]  /*0950*/  NOP ;  /* 0x0000000000007918 */ /* 0x018fe20000000000 */
.L_x_10:
[----:B-1----:R-:W-:Y:S05]  /*0960*/  BSYNC.RECONVERGENT B0 ;  /* 0x0000000000007941 */ /* 0x002fea0003800200 */
.L_x_9:
[----:B------:R-:W1:Y:S01]  /*0970*/  SHFL.IDX PT, R2, R211, RZ, 0x1f ;  /* 0x00001fffd3027589 */ /* 0x000e6200000e0000 */
[----:B------:R-:W-:Y:S01]  /*0980*/  NOP ;  /* 0x0000000000007918 */ /* 0x000fe20000000000 */
[----:B-1----:R-:W-:-:S13]  /*0990*/  ISETP.NE.AND P0, PT, R2, 0x1, PT ;  /* 0x000000010200780c */ /* 0x002fda0003f05270 */
[----:B------:R-:W-:Y:S05]  /*09a0*/  @P0 BRA `(.L_x_11) ;  /* 0x0000000000480947 */ /* 0x000fea0003800000 */
[----:B------:R-:W1:Y:S01]  /*09b0*/  S2UR UR6, SR_CgaCtaId ;  /* 0x00000000000679c3 */ /* 0x000e620000008800 */
[----:B------:R-:W-:Y:S01]  /*09c0*/  UMOV UR9, 0x400 ;  /* 0x0000040000097882 */ /* 0x000fe20000000000 */
[----:B------:R-:W-:Y:S01]  /*09d0*/  UMOV UR5, 0x20 ;  /* 0x0000002000057882 */ /* 0x000fe20000000000 */
[----:B------:R-:W-:Y:S01]  /*09e0*/  UMOV UR4, 0x80 ;  /* 0x0000008000047882 */ /* 0x000fe20000000000 */
[----:B------:R-:W-:-:S04]  /*09f0*/  UIADD3 UR10, UPT, UPT, -UR5, 0x100000, URZ ;  /* 0x00100000050a7890 */ /* 0x000fc8000fffe1ff */
[----:B------:R-:W-:Y:S02]  /*0a00*/  USHF.L.U32 UR11, UR10, 0xb, URZ ;  /* 0x0000000b0a0b7899 */ /* 0x000fe400080006ff */
[----:B------:R-:W-:Y:S02]  /*0a10*/  USHF.L.U32 UR10, UR10, 0x1, URZ ;  /* 0x000000010a0a7899 */ /* 0x000fe400080006ff */
[----:B------:R-:W-:-:S04]  /*0a20*/  UIADD3 UR4, UPT, UPT, -UR4, 0x100000, URZ ;  /* 0x0010000004047890 */ /* 0x000fc8000fffe1ff */
[----:B------:R-:W-:Y:S02]  /*0a30*/  USHF.L.U32 UR5, UR4, 0xb, URZ ;  /* 0x0000000b04057899 */ /* 0x000fe400080006ff */
[----:B------:R-:W-:Y:S01]  /*0a40*/  USHF.L.U32 UR4, UR4, 0x1, URZ ;  /* 0x0000000104047899 */ /* 0x000fe200080006ff */
[----:B------:R-:W-:Y:S01]  /*0a50*/  ELECT P0, URZ, PT ;  /* 0x0000000000ff782f */ /* 0x000fe20003800000 */
[----:B-1----:R-:W-:Y:S01]  /*0a60*/  ULEA UR6, UR6, UR9, 0x18 ;  /* 0x0000000906067291 */ /* 0x002fe2000f8ec0ff */
[----:B------:R-:W1:Y:S11]  /*0a70*/  FENCE.VIEW.ASYNC.S ;  /* 0x00000000000073c6 */ /* 0x000e760000000000 */
[----:B-1----:R1:W3:Y:S01]  /*0a80*/  SYNCS.EXCH.64 URZ, [UR6+0x1c0], UR10 ;  /* 0x0001c00a06ff75b2 */ /* 0x0022e20008000100 */
[----:B------:R1:W4:Y:S01]  /*0a90*/  SYNCS.EXCH.64 URZ, [UR6+0x1d0], UR4 ;  /* 0x0001d00406ff75b2 */ /* 0x0003220008000100 */
[----:B------:R1:W1:Y:S01]  /*0aa0*/  SYNCS.EXCH.64 URZ, [UR6+0x1c8], UR10 ;  /* 0x0001c80a06ff75b2 */ /* 0x0002620008000100 */
[----:B------:R1:W1:Y:S01]  /*0ab0*/  SYNCS.EXCH.64 URZ, [UR6+0x1d8], UR4 ;  /* 0x0001d80406ff75b2 */ /* 0x0002620008000100 */
[----:B------:R-:W-:Y:S01]  /*0ac0*/  NOP ;  /* 0x0000000000007918 */ /* 0x000fe20000000000 */
.L_x_11:
[----:B------:R-:W2:Y:S01]  /*0ad0*/  SHFL.IDX PT, R2, R211, RZ, 0x1f ;  /* 0x00001fffd3027589 */ /* 0x000ea200000e0000 */
[----:B------:R-:W-:Y:S01]  /*0ae0*/  NOP ;  /* 0x0000000000007918 */ /* 0x000fe20000000000 */
[----:B--2---:R-:W-:-:S13]  /*0af0*/  ISETP.NE.AND P0, PT, R2, 0x3, PT ;  /* 0x000000030200780c */ /* 0x004fda0003f05270 */
[----:B------:R-:W-:Y:S05]  /*0b00*/  @P0 BRA `(.L_x_12) ;  /* 0x0000000000300947 */ /* 0x000fea0003800000 */
[----:B-1----:R-:W1:Y:S01]  /*0b10*/  S2UR UR5, SR_CgaCtaId ;  /* 0x00000000000579c3 */ /* 0x002e620000008800 */
[----:B------:R-:W-:Y:S01]  /*0b20*/  UMOV UR6, 0x400 ;  /* 0x0000040000067882 */ /* 0x000fe20000000000 */
[----:B------:R-:W-:Y:S01]  /*0b30*/  UMOV UR4, 0x20 ;  /* 0x0000002000047882 */ /* 0x000fe20000000000 */
[----:B------:R-:W-:Y:S01]  /*0b40*/  ELECT P0, URZ, PT ;  /* 0x0000000000ff782f */ /* 0x000fe20003800000 */
[----:B------:R-:W-:-:S04]  /*0b50*/  UIADD3 UR10, UPT, UPT, -UR4, 0x100000, URZ ;  /* 0x00100000040a7890 */ /* 0x000fc8000fffe1ff */
[----:B------:R-:W-:Y:S02]  /*0b60*/  USHF.L.U32 UR11, UR10, 0xb, URZ ;  /* 0x0000000b0a0b7899 */ /* 0x000fe400080006ff */
[----:B------:R-:W-:Y:S02]  /*0b70*/  USHF.L.U32 UR10, UR10, 0x1, URZ ;  /* 0x000000010a0a7899 */ /* 0x000fe400080006ff */
[----:B-1----:R-:W-:Y:S01]  /*0b80*/  ULEA UR5, UR5, UR6, 0x18 ;  /* 0x0000000605057291 */ /* 0x002fe2000f8ec0ff */
[----:B------:R-:W1:Y:S11]  /*0b90*/  FENCE.VIEW.ASYNC.S ;  /* 0x00000000000073c6 */ /* 0x000e760000000000 */
[----:B-1----:R2:W1:Y:S01]  /*0ba0*/  SYNCS.EXCH.64 URZ, [UR5+0x1e0], UR10 ;  /* 0x0001e00a05ff75b2 */ /* 0x0024620008000100 */
[----:B------:R2:W1:Y:S02]  /*0bb0*/  SYNCS.EXCH.64 URZ, [UR5+0x1e8], UR10 ;  /* 0x0001e80a05ff75b2 */ /* 0x0004640008000100 */
[----:B--2---:R-:W-:Y:S01]  /*0bc0*/  NOP ;  /* 0x0000000000007918 */ /* 0x004fe20000000000 */
.L_x_12:
[----:B------:R-:W2:Y:S01]  /*0bd0*/  SHFL.IDX PT, R2, R211, RZ, 0x1f ;  /* 0x00001fffd3027589 */ /* 0x000ea200000e0000 */
[----:B------:R-:W-:Y:S01]  /*0be0*/  NOP ;  /* 0x0000000000007918 */ /* 0x000fe20000000000 */
[----:B--2---:R-:W-:-:S13]  /*0bf0*/  ISETP.NE.AND P0, PT, R2, 0x4, PT ;  /* 0x000000040200780c */ /* 0x004fda0003f05270 */
[----:B------:R-:W-:Y:S05]  /*0c00*/  @P0 BRA `(.L_x_13) ;  /* 0x00000000004c0947 */ /* 0x000fea0003800000 */
[----:B-1----:R-:W1:Y:S01]  /*0c10*/  S2UR UR5, SR_CgaCtaId ;  /* 0x00000000000579c3 */ /* 0x002e620000008800 */
[----:B------:R-:W-:Y:S01]  /*0c20*/  UMOV UR9, 0x100 ;  /* 0x0000010000097882 */ /* 0x000fe20000000000 */
[----:B------:R-:W-:Y:S01]  /*0c30*/  UMOV UR6, 0x400 ;  /* 0x0000040000067882 */ /* 0x000fe20000000000 */
[----:B------:R-:W-:Y:S01]  /*0c40*/  USEL UR9, UR9, 0xe0, UP2 ;  /* 0x000000e009097887 */ /* 0x000fe20009000000 */
[----:B------:R-:W-:Y:S01]  /*0c50*/  UMOV UR4, 0x1 ;  /* 0x0000000100047882 */ /* 0x000fe20000000000 */
[----:B------:R-:W-:Y:S01]  /*0c60*/  ELECT P0, URZ, PT ;  /* 0x0000000000ff782f */ /* 0x000fe20003800000 */
[----:B------:R-:W-:-:S04]  /*0c70*/  UIADD3 UR10, UPT, UPT, -UR4, 0x100000, URZ ;  /* 0x00100000040a7890 */ /* 0x000fc8000fffe1ff */
[----:B------:R-:W-:Y:S02]  /*0c80*/  USHF.L.U32 UR11, UR10, 0xb, URZ ;  /* 0x0000000b0a0b7899 */ /* 0x000fe400080006ff */
[----:B------:R-:W-:Y:S02]  /*0c90*/  USHF.L.U32 UR10, UR10, 0x1, URZ ;  /* 0x000000010a0a7899 */ /* 0x000fe400080006ff */
[----:B------:R-:W-:-:S04]  /*0ca0*/  UIADD3 UR12, UPT, UPT, -UR9, 0x100000, URZ ;  /* 0x00100000090c7890 */ /* 0x000fc8000fffe1ff */
[----:B------:R-:W-:Y:S02]  /*0cb0*/  USHF.L.U32 UR13, UR12, 0xb, URZ ;  /* 0x0000000b0c0d7899 */ /* 0x000fe400080006ff */
[----:B------:R-:W-:Y:S02]  /*0cc0*/  USHF.L.U32 UR12, UR12, 0x1, URZ ;  /* 0x000000010c0c7899 */ /* 0x000fe400080006ff */
[----:B-1----:R-:W-:Y:S01]  /*0cd0*/  ULEA UR5, UR5, UR6, 0x18 ;  /* 0x0000000605057291 */ /* 0x002fe2000f8ec0ff */
[----:B------:R-:W1:Y:S11]  /*0ce0*/  FENCE.VIEW.ASYNC.S ;  /* 0x00000000000073c6 */ /* 0x000e760000000000 */
[----:B-1----:R2:W1:Y:S01]  /*0cf0*/  SYNCS.EXCH.64 URZ, [UR5+0x1f0], UR10 ;  /* 0x0001f00a05ff75b2 */ /* 0x0024620008000100 */
[----:B------:R2:W1:Y:S01]  /*0d00*/  SYNCS.EXCH.64 URZ, [UR5+0x200], UR12 ;  /* 0x0002000c05ff75b2 */ /* 0x0004620008000100 */
[----:B------:R2:W1:Y:S01]  /*0d10*/  SYNCS.EXCH.64 URZ, [UR5+0x1f8], UR10 ;  /* 0x0001f80a05ff75b2 */ /* 0x0004620008000100 */
[----:B------:R2:W1:Y:S02]  /*0d20*/  SYNCS.EXCH.64 URZ, [UR5+0x208], UR12 ;  /* 0x0002080c05ff75b2 */ /* 0x0004640008000100 */
[----:B--2---:R-:W-:Y:S01]  /*0d30*/  NOP ;  /* 0x0000000000007918 */ /* 0x004fe20000000000 */
.L_x_13:
[----:B------:R-:W2:Y:S01]  /*0d40*/  SHFL.IDX PT, R2, R211, RZ, 0x1f ;  /* 0x00001fffd3027589 */ /* 0x000ea200000e0000 */
[----:B------:R-:W-:Y:S01]  /*0d50*/  NOP ;  /* 0x0000000000007918 */ /* 0x000fe20000000000 */
[----:B--2---:R-:W-:-:S13]  /*0d60*/  ISETP.NE.AND P0, PT, R2, 0x5, PT ;  /* 0x000000050200780c */ /* 0x004fda0003f05270 */
[----:B------:R-:W-:Y:S05]  /*0d70*/  @P0 BRA `(.L_x_14) ;  /* 0x0000000000580947 */ /* 0x000fea0003800000 */
[----:B-1----:R-:W1:Y:S01]  /*0d80*/  S2UR UR6, SR_CgaCtaId ;  /* 0x00000000000679c3 */ /* 0x002e620000008800 */
        /* <DEDUP_REMOVED lines=12> */
[----:B-1----:R2:W1:Y:S01]  /*0e50*/  SYNCS.EXCH.64 URZ, [UR6+0x210], UR10 ;  /* 0x0002100a06ff75b2 */ /* 0x0024620008000100 */
[----:B------:R2:W1:Y:S01]  /*0e60*/  SYNCS.EXCH.64 URZ, [UR6+0x230], UR4 ;  /* 0x0002300406ff75b2 */ /* 0x0004620008000100 */
[----:B------:R2:W1:Y:S01]  /*0e70*/  SYNCS.EXCH.64 URZ, [UR6+0x218], UR10 ;  /* 0x0002180a06ff75b2 */ /* 0x0004620008000100 */
[----:B------:R2:W1:Y:S01]  /*0e80*/  SYNCS.EXCH.64 URZ, [UR6+0x238], UR4 ;  /* 0x0002380406ff75b2 */ /* 0x0004620008000100 */
[----:B------:R2:W1:Y:S01]  /*0e90*/  SYNCS.EXCH.64 URZ, [UR6+0x220], UR10 ;  /* 0x0002200a06ff75b2 */ /* 0x0004620008000100 */
[----:B------:R2:W1:Y:S01]  /*0ea0*/  SYNCS.EXCH.64 URZ, [UR6+0x240], UR4 ;  /* 0x0002400406ff75b2 */ /* 0x0004620008000100 */
[----:B------:R2:W1:Y:S01]  /*0eb0*/  SYNCS.EXCH.64 URZ, [UR6+0x228], UR10 ;  /* 0x0002280a06ff75b2 */ /* 0x0004620008000100 */
[----:B------:R2:W1:Y:S02]  /*0ec0*/  SYNCS.EXCH.64 URZ, [UR6+0x248], UR4 ;  /* 0x0002480406ff75b2 */ /* 0x0004640008000100 */
[----:B--2---:R-:W-:Y:S01]  /*0ed0*/  NOP ;  /* 0x0000000000007918 */ /* 0x004fe20000000000 */
.L_x_14:
        /* <DEDUP_REMOVED lines=18> */
.L_x_15:
[----:B-1----:R-:W1:Y:S01]  /*1000*/  S2UR UR5, SR_CTAID.X ;  /* 0x00000000000579c3 */ /* 0x002e620000002500 */
[----:B------:R-:W-:-:S05]  /*1010*/  CS2R.32 R205, SR_CgaSize ;  /* 0x0000000000cd7805 */ /* 0x000fca0000008a00 */
[----:B------:R-:W-:-:S05]  /*1020*/  IMAD R205, R205, -0xa0, RZ ;  /* 0xffffff60cdcd7824 */ /* 0x000fca00078e02ff */
[----:B------:R-:W-:-:S14]  /*1030*/  R2UR UR9, R205 ;  /* 0x00000000cd0972ca */ /* 0x000fdc00000e0000 */
[----:B------:R-:W2:Y:S01]  /*1040*/  LDCU UR9, c[0x0][UR9+0x2b0] ;  /* 0x00005600090977ac */ /* 0x000ea20008000800 */
[----:B------:R-:W-:Y:S01]  /*1050*/  NOP ;  /* 0x0000000000007918 */ /* 0x000fe20000000000 */
[----:B------:R-:W-:-:S05]  /*1060*/  CS2R.32 R205, SR_CgaSize ;  /* 0x0000000000cd7805 */ /* 0x000fca0000008a00 */
[----:B------:R-:W-:-:S05]  /*1070*/  IMAD R205, R205, -0xa0, RZ ;  /* 0xffffff60cdcd7824 */ /* 0x000fca00078e02ff */
[----:B------:R-:W-:-:S14]  /*1080*/  R2UR UR6, R205 ;  /* 0x00000000cd0672ca */ /* 0x000fdc00000e0000 */
[----:B------:R-:W3:Y:S01]  /*1090*/  LDCU UR6, c[0x0][UR6+0x2b4] ;  /* 0x00005680060677ac */ /* 0x000ee20008000800 */
[----:B------:R-:W4:Y:S08]  /*10a0*/  S2UR UR4, SR_CTAID.Y ;  /* 0x00000000000479c3 */ /* 0x000f300000002600 */
[----:B------:R-:W3:Y:S01]  /*10b0*/  LDC R9, c[0x0][0xb24] ;  /* 0x0002c900ff097b82 */ /* 0x000ee20000000800 */
[----:B-1----:R-:W-:-:S02]  /*10c0*/  I2FP.F32.U32 R4, UR5 ;  /* 0x0000000500047c45 */ /* 0x002fc40008201000 */
[----:B------:R-:W-:-:S05]  /*10d0*/  CS2R.32 R5, SR_CgaSize ;  /* 0x0000000000057805 */ /* 0x000fca0000008a00 */
[----:B------:R-:W-:-:S06]  /*10e0*/  IMAD R5, R5, -0xa0, RZ ;  /* 0xffffff6005057824 */ /* 0x000fcc00078e02ff */
[----:B------:R-:W1:Y:S01]  /*10f0*/  LDC R5, c[0x0][R5+0x2a0] ;  /* 0x0000a80005057b82 */ /* 0x000e620000000800 */
[----:B------:R-:W-:Y:S01]  /*1100*/  MOV R205, UR5 ;  /* 0x0000000500cd7c02 */ /* 0x000fe20008000f00 */
[----:B--2---:R-:W-:Y:S01]  /*1110*/  FMUL R4, R4, UR9 ;  /* 0x0000000904047c20 */ /* 0x004fe20008400000 */
[----:B----4-:R-:W-:Y:S02]  /*1120*/  I2FP.F32.U32 R2, UR4 ;  /* 0x0000000400027c45 */ /* 0x010fe40008201000 */
[----:B------:R-:W-:-:S05]  /*1130*/  CS2R.32 R3, SR_CgaSize ;  /* 0x0000000000037805 */ /* 0x000fca0000008a00 */
[----:B------:R-:W-:-:S06]  /*1140*/  IMAD R3, R3, -0xa0, RZ ;  /* 0xffffff6003037824 */ /* 0x000fcc00078e02ff */
[----:B------:R-:W2:Y:S01]  /*1150*/  LDC R3, c[0x0][R3+0x2a4] ;  /* 0x0000a90003037b82 */ /* 0x000ea20000000800 */
[----:B------:R-:W4:Y:S01]  /*1160*/  F2I.U32.TRUNC.NTZ R204, R4 ;  /* 0x0000000400cc7305 */ /* 0x000f22000020f000 */
[----:B------:R-:W-:Y:S01]  /*1170*/  MOV R195, UR4 ;  /* 0x0000000400c37c02 */ /* 0x000fe20008000f00 */
[----:B---3--:R-:W-:-:S05]  /*1180*/  FMUL R2, R2, UR6 ;  /* 0x0000000602027c20 */ /* 0x008fca0008400000 */
[----:B------:R-:W-:Y:S01]  /*1190*/  BAR.SYNC.DEFER_BLOCKING 0x0 ;  /* 0x0000000000007b1d */ /* 0x000fe20000010000 */
[----:B------:R-:W-:-:S05]  /*11a0*/  ISETP.GE.AND P0, PT, R9, 0x1, PT ;  /* 0x000000010900780c */ /* 0x000fca0003f06270 */
[----:B------:R-:W3:Y:S02]  /*11b0*/  F2I.U32.TRUNC.NTZ R194, R2 ;  /* 0x0000000200c27305 */ /* 0x000ee4000020f000 */
[----:B------:R-:W2:Y:S01]  /*11c0*/  S2UR UR36, SR_CTAID.Z ;  /* 0x00000000002479c3 */ /* 0x000ea20000002700 */
[----:B----4-:R-:W-:-:S05]  /*11d0*/  IADD3 R204, PT, PT, -R204, RZ, RZ ;  /* 0x000000ffcccc7210 */ /* 0x010fca0007ffe1ff */
[----:B-1----:R-:W-:Y:S01]  /*11e0*/  IMAD R204, R5, R204, UR5 ;  /* 0x0000000505cc7e24 */ /* 0x002fe2000f8e02cc */
[----:B---3--:R-:W-:-:S05]  /*11f0*/  IADD3 R194, PT, PT, -R194, RZ, RZ ;  /* 0x000000ffc2c27210 */ /* 0x008fca0007ffe1ff */
[----:B--2---:R-:W-:Y:S01]  /*1200*/  IMAD R194, R3, R194, UR4 ;  /* 0x0000000403c27e24 */ /* 0x004fe2000f8e02c2 */
[----:B------:R-:W-:Y:S06]  /*1210*/  @!P0 BRA `(.L_x_16) ;  /* 0x0000000000b88947 */ /* 0x000fec0003800000 */
[----:B------:R-:W1:Y:S01]  /*1220*/  LDC.64 R4, c[0x0][0xb18] ;  /* 0x0002c600ff047b82 */ /* 0x000e620000000a00 */
[----:B------:R-:W-:-:S07]  /*1230*/  ISETP.NE.AND P0, PT, R9, 0x1, PT ;  /* 0x000000010900780c */ /* 0x000fce0003f05270 */
[----:B------:R-:W2:Y:S08]  /*1240*/  LDC R10, c[0x0][0xb0c] ;  /* 0x0002c300ff0a7b82 */ /* 0x000eb00000000800 */
[----:B------:R-:W3:Y:S08]  /*1250*/  LDC R11, c[0x0][0x370] ;  /* 0x0000dc00ff0b7b82 */ /* 0x000ef00000000800 */
[----:B------:R-:W4:Y:S01]  /*1260*/  LDC R12, c[0x0][0x374] ;  /* 0x0000dd00ff0c7b82 */ /* 0x000f220000000800 */
[----:B-1----:R-:W-:-:S07]  /*1270*/  ISETP.NE.AND P1, PT, R4, 0x1, PT ;  /* 0x000000010400780c */ /* 0x002fce0003f25270 */
[----:B------:R-:W3:Y:S01]  /*1280*/  LDC.64 R6, c[0x0][0xb10] ;  /* 0x0002c400ff067b82 */ /* 0x000ee20000000a00 */
[----:B--2---:R-:W-:-:S07]  /*1290*/  ISETP.NE.AND P2, PT, R10, 0x1, PT ;  /* 0x000000010a00780c */ /* 0x004fce0003f45270 */
[----:B------:R-:W1:Y:S08]  /*12a0*/  LDC R8, c[0x0][0xb20] ;  /* 0x0002c800ff087b82 */ /* 0x000e700000000800 */
[----:B------:R-:W2:Y:S01]  /*12b0*/  LDC.64 R2, c[0x0][0xb28] ;  /* 0x0002ca00ff027b82 */ /* 0x000ea20000000a00 */
[----:B----4-:R-:W-:-:S04]  /*12c0*/  IMAD.HI.U32 R13, R12, R5, RZ ;  /* 0x000000050c0d7227 */ /* 0x010fc800078e00ff */
[----:B------:R-:W-:-:S04]  /*12d0*/  IMAD.HI.U32 R5, R195, R5, RZ ;  /* 0x00000005c3057227 */ /* 0x000fc800078e00ff */
[----:B---3--:R-:W-:-:S04]  /*12e0*/  IMAD.HI.U32 R14, R11, R6, RZ ;  /* 0x000000060b0e7227 */ /* 0x008fc800078e00ff */
[----:B------:R-:W-:Y:S01]  /*12f0*/  IMAD.HI.U32 R16, R205, R6, RZ ;  /* 0x00000006cd107227 */ /* 0x000fe200078e00ff */
[-C--:B------:R-:W-:Y:S02]  /*1300*/  @P2 SHF.R.U32.HI R11, RZ, R7.reuse, R14 ;  /* 0x00000007ff0b2219 */ /* 0x080fe4000001160e */
[-C--:B-1----:R-:W-:Y:S02]  /*1310*/  @P1 SHF.R.U32.HI R12, RZ, R8.reuse, R13 ;  /* 0x00000008ff0c1219 */ /* 0x082fe4000001160d */
[----:B------:R-:W-:Y:S02]  /*1320*/  SHF.R.U32.HI R8, RZ, R8, R5 ;  /* 0x00000008ff087219 */ /* 0x000fe40000011605 */
[----:B------:R-:W-:Y:S02]  /*1330*/  SHF.R.U32.HI R16, RZ, R7, R16 ;  /* 0x00000007ff107219 */ /* 0x000fe40000011610 */
[----:B------:R-:W-:Y:S01]  /*1340*/  SEL R5, R195, R8, !P1 ;  /* 0x00000008c3057207 */ /* 0x000fe20004800000 */
[----:B--2---:R-:W-:Y:S01]  /*1350*/  IMAD.HI.U32 R14, R12, R2, RZ ;  /* 0x000000020c0e7227 */ /* 0x004fe200078e00ff */
[----:B------:R-:W-:-:S03]  /*1360*/  SEL R7, R205, R16, !P2 ;  /* 0x00000010cd077207 */ /* 0x000fc60005000000 */
[----:B------:R-:W-:Y:S01]  /*1370*/  IMAD.HI.U32 R6, R11, R2, RZ ;  /* 0x000000020b067227 */ /* 0x000fe200078e00ff */
[----:B------:R-:W-:-:S04]  /*1380*/  @P0 SHF.R.U32.HI R12, RZ, R3, R14 ;  /* 0x00000003ff0c0219 */ /* 0x000fc8000001160e */
[----:B------:R-:W-:Y:S01]  /*1390*/  @P0 SHF.R.U32.HI R11, RZ, R3, R6 ;  /* 0x00000003ff0b0219 */ /* 0x000fe20000011606 */
[----:B------:R-:W-:-:S04]  /*13a0*/  IMAD R12, R12, R9, RZ ;  /* 0x000000090c0c7224 */ /* 0x000fc800078e02ff */
[----:B------:R-:W-:Y:S01]  /*13b0*/  IMAD R6, R11, R9, RZ ;  /* 0x000000090b067224 */ /* 0x000fe200078e02ff */
[----:B------:R-:W-:-:S04]  /*13c0*/  ISETP.GE.AND P1, PT, R5, R12, PT ;  /* 0x0000000c0500720c */ /* 0x000fc80003f26270 */
[----:B------:R-:W-:Y:S01]  /*13d0*/  ISETP.GE.OR P1, PT, R7, R6, P1 ;  /* 0x000000060700720c */ /* 0x000fe20000f26670 */
[----:B------:R-:W-:-:S05]  /*13e0*/  IMAD.HI.U32 R6, R5, R2, RZ ;  /* 0x0000000205067227 */ /* 0x000fca00078e00ff */
[----:B------:R-:W-:-:S04]  /*13f0*/  SHF.R.U32.HI R6, RZ, R3, R6 ;  /* 0x00000003ff067219 */ /* 0x000fc80000011606 */
[----:B------:R-:W-:-:S03]  /*1400*/  SEL R6, R5, R6, !P0 ;  /* 0x0000000605067207 */ /* 0x000fc60004000000 */
[----:B------:R-:W-:Y:S01]  /*1410*/  @!P1 IMAD.HI.U32 R8, R7, R2, RZ ;  /* 0x0000000207089227 */ /* 0x000fe200078e00ff */
[----:B------:R-:W-:-:S04]  /*1420*/  IADD3 R2, PT, PT, -R6, RZ, RZ ;  /* 0x000000ff06027210 */ /* 0x000fc80007ffe1ff */
[----:B------:R-:W-:Y:S01]  /*1430*/  @!P1 SHF.R.U32.HI R8, RZ, R3, R8 ;  /* 0x00000003ff089219 */ /* 0x000fe20000011608 */
[----:B------:R-:W-:-:S03]  /*1440*/  IMAD R2, R9, R2, R5 ;  /* 0x0000000209027224 */ /* 0x000fc600078e0205 */
[----:B------:R-:W-:Y:S02]  /*1450*/  @!P1 SEL R3, R7, R8, !P0 ;  /* 0x0000000807039207 */ /* 0x000fe40004000000 */
[----:B------:R-:W-:-:S03]  /*1460*/  IADD3 R8, PT, PT, -R5, RZ, RZ ;  /* 0x000000ff05087210 */ /* 0x000fc60007ffe1ff */
[--C-:B------:R-:W-:Y:S02]  /*1470*/  @!P1 IMAD.IADD R6, R6, 0x1, -R3.reuse ;  /* 0x0000000106069824 */ /* 0x100fe400078e0a03 */
[----:B------:R-:W-:Y:S01]  /*1480*/  @!P1 IMAD R3, R2, R11, R3 ;  /* 0x0000000b02039224 */ /* 0x000fe200078e0203 */
[----:B------:R-:W-:Y:S01]  /*1490*/  IADD3 R2, PT, PT, -R7, RZ, RZ ;  /* 0x000000ff07027210 */ /* 0x000fe20007ffe1ff */
[----:B------:R-:W-:Y:S02]  /*14a0*/  @!P1 IMAD R5, R6, R9, R7 ;  /* 0x0000000906059224 */ /* 0x000fe400078e0207 */
[----:B------:R-:W-:Y:S02]  /*14b0*/  IMAD R8, R4, R8, R195 ;  /* 0x0000000804087224 */ /* 0x000fe400078e02c3 */
[----:B------:R-:W-:Y:S02]  /*14c0*/  @!P1 IMAD.MOV.U32 R7, RZ, RZ, R3 ;  /* 0x000000ffff079224 */ /* 0x000fe400078e0003 */
[----:B------:R-:W-:-:S02]  /*14d0*/  IMAD R2, R10, R2, R205 ;  /* 0x000000020a027224 */ /* 0x000fc400078e02cd */
[----:B------:R-:W-:Y:S02]  /*14e0*/  IMAD R195, R5, R4, R8 ;  /* 0x0000000405c37224 */ /* 0x000fe400078e0208 */
[----:B------:R-:W-:Y:S02]  /*14f0*/  IMAD R205, R7, R10, R2 ;  /* 0x0000000a07cd7224 */ /* 0x000fe400078e0202 */
.L_x_16:
[----:B------:R-:W1:Y:S01]  /*1500*/  LDCU UR4, c[0x0][0xb30] ;  /* 0x00016600ff0477ac */ /* 0x000e620008000800 */
[----:B------:R-:W2:Y:S08]  /*1510*/  S2UR UR38, SR_CgaCtaId ;  /* 0x00000000002679c3 */ /* 0x000eb00000008800 */
[----:B------:R-:W3:Y:S01]  /*1520*/  LDC R92, c[0x0][0xb24] ;  /* 0x0002c900ff5c7b82 */ /* 0x000ee20000000800 */
[----:B-1----:R-:W-:-:S09]  /*1530*/  UISETP.NE.AND UP1, UPT, UR4, 0x1, UPT ;  /* 0x000000010400788c */ /* 0x002fd2000bf25270 */
[----:B--2---:R-:W-:Y:S05]  /*1540*/  BRA.U UP1, `(.L_x_17) ;  /* 0x0000000101407547 */ /* 0x004fea000b800000 */
[----:B------:R-:W1:Y:S08]  /*1550*/  LDC.64 R4, c[0x0][0xb10] ;  /* 0x0002c400ff047b82 */ /* 0x000e700000000a00 */
[----:B------:R-:W2:Y:S08]  /*1560*/  LDC.64 R2, c[0x0][0xb18] ;  /* 0x0002c600ff027b82 */ /* 0x000eb00000000a00 */
[----:B------:R-:W4:Y:S08]  /*1570*/  LDC R6, c[0x0][0xb20] ;  /* 0x0002c800ff067b82 */ /* 0x000f300000000800 */
[----:B------:R-:W3:Y:S01]  /*1580*/  LDC R8, c[0x0][0xb0c] ;  /* 0x0002c300ff087b82 */ /* 0x000ee20000000800 */
[----:B-1----:R-:W-:-:S05]  /*1590*/  IMAD.HI.U32 R4, R205, R4, RZ ;  /* 0x00000004cd047227 */ /* 0x002fca00078e00ff */
[----:B------:R-:W-:Y:S01]  /*15a0*/  SHF.R.U32.HI R4, RZ, R5, R4 ;  /* 0x00000005ff047219 */ /* 0x000fe20000011604 */
[----:B--2---:R-:W-:Y:S01]  /*15b0*/  IMAD.HI.U32 R3, R195, R3, RZ ;  /* 0x00000003c3037227 */ /* 0x004fe200078e00ff */
[----:B------:R-:W-:-:S04]  /*15c0*/  ISETP.NE.AND P0, PT, R2, 0x1, PT ;  /* 0x000000010200780c */ /* 0x000fc80003f05270 */
[----:B----4-:R-:W-:-:S04]  /*15d0*/  SHF.R.U32.HI R6, RZ, R6, R3 ;  /* 0x00000006ff067219 */ /* 0x010fc80000011603 */
[----:B------:R-:W-:Y:S02]  /*15e0*/  SEL R3, R195, R6, !P0 ;  /* 0x00000006c3037207 */ /* 0x000fe40004000000 */
[----:B---3--:R-:W-:-:S04]  /*15f0*/  ISETP.NE.AND P1, PT, R8, 0x1, PT ;  /* 0x000000010800780c */ /* 0x008fc80003f25270 */
[----:B------:R-:W-:-:S05]  /*1600*/  SEL R4, R205, R4, !P1 ;  /* 0x00000004cd047207 */ /* 0x000fca0004800000 */
[----:B------:R-:W-:Y:S02]  /*1610*/  IMAD.IADD R5, R3, 0x1, -R4 ;  /* 0x0000000103057824 */ /* 0x000fe400078e0a04 */
[----:B------:R-:W-:Y:S02]  /*1620*/  IMAD.IADD R3, R4, 0x1, -R3 ;  /* 0x0000000104037824 */ /* 0x000fe400078e0a03 */
[----:B------:R-:W-:Y:S02]  /*1630*/  IMAD R205, R5, R8, R205 ;  /* 0x0000000805cd7224 */ /* 0x000fe400078e02cd */
[----:B------:R-:W-:-:S07]  /*1640*/  IMAD R195, R3, R2, R195 ;  /* 0x0000000203c37224 */ /* 0x000fce00078e02c3 */
.L_x_17:
[----:B------:R-:W-:Y:S01]  /*1650*/  BAR.SYNC.DEFER_BLOCKING 0x0 ;  /* 0x0000000000007b1d */ /* 0x000fe20000010000 */
[----:B------:R-:W-:Y:S01]  /*1660*/  UISETP.NE.AND UP1, UPT, UR8, 0x2, UPT ;  /* 0x000000020800788c */ /* 0x000fe2000bf25270 */
[----:B------:R-:W-:Y:S02]  /*1670*/  ISETP.NE.OR P5, PT, R0, 0x2, !P5 ;  /* 0x000000020000780c */ /* 0x000fe40006fa5670 */
[----:B------:R-:W-:-:S06]  /*1680*/  LOP3.LUT R2, R218, 0x1f, RZ, 0xc0, !PT ;  /* 0x0000001fda027812 */ /* 0x000fcc00078ec0ff */
[----:B------:R-:W-:Y:S05]  /*1690*/  BRA.U UP1, `(.L_x_18) ;  /* 0x0000001d01c07547 */ /* 0x000fea000b800000 */
[----:B------:R-:W1:Y:S01]  /*16a0*/  LDCU UR15, c[0x0][0x38c] ;  /* 0x00007180ff0f77ac */ /* 0x000e620008000800 */
[----:B------:R-:W2:Y:S01]  /*16b0*/  LDC R9, c[0x0][0x370] ;  /* 0x0000dc00ff097b82 */ /* 0x000ea20000000800 */
[----:B------:R-:W-:Y:S01]  /*16c0*/  PLOP3.LUT P1, PT, PT, PT, UP2, 0x80, 0x8 ;  /* 0x000000000008781c */ /* 0x000fe20003f2f028 */
[----:B------:R-:W-:Y:S01]  /*16d0*/  HFMA2 R12, -RZ, RZ, 0, 0 ;  /* 0x00000000ff0c7431 */ /* 0x000fe200000001ff */
[----:B------:R-:W-:Y:S01]  /*16e0*/  ISETP.EQ.OR P4, PT, R2, RZ, P5 ;  /* 0x000000ff0200720c */ /* 0x000fe20002f82670 */
[----:B------:R-:W-:Y:S01]  /*16f0*/  IMAD.MOV.U32 R15, RZ, RZ, 0x1 ;  /* 0x00000001ff0f7424 */ /* 0x000fe200078e00ff */
[----:B------:R-:W-:Y:S01]  /*1700*/  PLOP3.LUT P1, PT, P1, PT, PT, 0x8, 0x80 ;  /* 0x000000000080781c */ /* 0x000fe20000f2e170 */
[----:B------:R-:W-:Y:S01]  /*1710*/  IMAD.MOV.U32 R14, RZ, RZ, RZ ;  /* 0x000000ffff0e7224 */ /* 0x000fe200078e00ff */
[----:B------:R-:W-:Y:S01]  /*1720*/  MOV R8, 0x1 ;  /* 0x0000000100087802 */ /* 0x000fe20000000f00 */
[----:B------:R-:W4:Y:S01]  /*1730*/  LDC R0, c[0x0][0x374] ;  /* 0x0000dd00ff007b82 */ /* 0x000f220000000800 */
[----:B------:R-:W-:Y:S01]  /*1740*/  IMAD.MOV.U32 R10, RZ, RZ, RZ ;  /* 0x000000ffff0a7224 */ /* 0x000fe200078e00ff */
[----:B------:R-:W2:Y:S01]  /*1750*/  LDCU.64 UR24, c[0x0][0x348] ;  /* 0x00006900ff1877ac */ /* 0x000ea20008000a00 */
[----:B------:R-:W-:Y:S01]  /*1760*/  UMOV UR13, URZ ;  /* 0x000000ff000d7c82 */ /* 0x000fe20008000000 */
[----:B-1----:R-:W-:-:S04]  /*1770*/  UIADD3 UR5, UPT, UPT, UR15, 0xf, URZ ;  /* 0x0000000f0f057890 */ /* 0x002fc8000fffe0ff */
[----:B------:R-:W-:-:S04]  /*1780*/  USHF.R.S32.HI UR4, URZ, 0x1f, UR5 ;  /* 0x0000001fff047899 */ /* 0x000fc80008011405 */
[----:B------:R-:W-:-:S04]  /*1790*/  ULEA.HI UR4, UR4, UR5, URZ, 0x4 ;  /* 0x0000000504047291 */ /* 0x000fc8000f8f20ff */
[----:B------:R-:W-:Y:S02]  /*17a0*/  USHF.R.S32.HI UR22, URZ, 0x4, UR4 ;  /* 0x00000004ff167899 */ /* 0x000fe40008011404 */
[----:B------:R-:W-:Y:S02]  /*17b0*/  UIADD3 UR4, UPT, UPT, UR15, -0x1, URZ ;  /* 0xffffffff0f047890 */ /* 0x000fe4000fffe0ff */
[----:B------:R-:W-:Y:S02]  /*17c0*/  UISETP.LT.U32.AND UP0, UPT, UR22, 0x1c, UPT ;  /* 0x0000001c1600788c */ /* 0x000fe4000bf01070 */
[----:B------:R-:W-:Y:S02]  /*17d0*/  UISETP.GE.U32.AND UP1, UPT, UR4, -0x1f, UPT ;  /* 0xffffffe10400788c */ /* 0x000fe4000bf26070 */
[----:B------:R-:W-:Y:S02]  /*17e0*/  USEL UR21, UR22, 0x1c, UP0 ;  /* 0x0000001c16157887 */ /* 0x000fe40008000000 */
[----:B------:R-:W-:-:S02]  /*17f0*/  UIADD3 UR15, UPT, UPT, UR15, 0x1e, URZ ;  /* 0x0000001e0f0f7890 */ /* 0x000fc4000fffe0ff */
[----:B------:R-:W-:Y:S02]  /*1800*/  UIADD3 UR7, UPT, UPT, UR21, -0x1, URZ ;  /* 0xffffffff15077890 */ /* 0x000fe4000fffe0ff */
[----:B------:R-:W-:-:S03]  /*1810*/  UIADD3 UR14, UPT, UPT, UR22, -UR21, URZ ;  /* 0x80000015160e7290 */ /* 0x000fc6000fffe0ff */
[----:B------:R-:W-:-:S04]  /*1820*/  @UP1 UIADD3 UR7, UPT, UPT, UR21, URZ, URZ ;  /* 0x000000ff15071290 */ /* 0x000fc8000fffe0ff */
[----:B--2---:R-:W-:-:S12]  /*1830*/  UIADD3 UR7, UPT, UPT, UR7, 0x1, URZ ;  /* 0x0000000107077890 */ /* 0x004fd8000fffe0ff */
.L_x_36:
[----:B------:R-:W-:Y:S01]  /*1840*/  UISETP.NE.AND UP0, UPT, UR38, URZ, UPT ;  /* 0x000000ff2600728c */ /* 0x000fe2000bf05270 */
[----:B------:R-:W1:Y:S08]  /*1850*/  S2UR UR38, SR_CgaCtaId ;  /* 0x00000000002679c3 */ /* 0x000e700000008800 */
[----:B------:R-:W-:Y:S05]  /*1860*/  BRA.U UP0, `(.L_x_19) ;  /* 0x0000000100347547 */ /* 0x000fea000b800000 */
[----:B------:R-:W2:Y:S01]  /*1870*/  S2R R2, SR_CgaCtaId ;  /* 0x0000000000027919 */ /* 0x000ea20000008800 */
[----:B------:R-:W-:-:S04]  /*1880*/  MOV R3, 0x400 ;  /* 0x0000040000037802 */ /* 0x000fc80000000f00 */
[----:B--2---:R-:W-:Y:S02]  /*1890*/  LEA R3, R2, R3, 0x18 ;  /* 0x0000000302037211 */ /* 0x004fe400078ec0ff */
[----:B------:R-:W-:-:S03]  /*18a0*/  SHF.L.U32 R2, R8, 0x1f, RZ ;  /* 0x0000001f08027819 */ /* 0x000fc600000006ff */
[----:B------:R-:W-:-:S04]  /*18b0*/  IMAD R3, R10, 0x8, R3 ;  /* 0x000000080a037824 */ /* 0x000fc800078e0203 */
[----:B------:R-:W2:Y:S02]  /*18c0*/  SYNCS.PHASECHK.TRANS64.TRYWAIT P0, [R3+URZ+0x260], R2 ;  /* 0x00026002030075a7 */ /* 0x000ea400080011ff */
[----:B--2---:R-:W-:Y:S05]  /*18d0*/  @!P0 BRA `(.L_x_20) ;  /* 0x0000007000288947 */ /* 0x004fea0003800000 */
.L_x_131:
[----:B------:R-:W-:Y:S01]  /*18e0*/  VIADD R10, R10, 0x1 ;  /* 0x000000010a0a7836 */ /* 0x000fe20000000000 */
[----:B------:R2:W-:Y:S04]  /*18f0*/  SYNCS.ARRIVE.TRANS64.A1T0 RZ, [R3+URZ+0x250], RZ ;  /* 0x000250ff03ff79a7 */ /* 0x0005e800081000ff */
[----:B------:R-:W-:-:S04]  /*1900*/  ISETP.NE.AND P0, PT, R10, 0x2, PT ;  /* 0x000000020a00780c */ /* 0x000fc80003f05270 */
[----:B------:R-:W-:Y:S02]  /*1910*/  SEL R10, R10, RZ, P0 ;  /* 0x000000ff0a0a7207 */ /* 0x000fe40000000000 */
[----:B--2---:R-:W-:-:S04]  /*1920*/  SEL R3, RZ, 0x1, P0 ;  /* 0x00000001ff037807 */ /* 0x004fc80000000000 */
[----:B------:R-:W-:-:S07]  /*1930*/  LOP3.LUT R8, R8, R3, RZ, 0x3c, !PT ;  /* 0x0000000308087212 */ /* 0x000fce00078e3cff */
.L_x_19:
[----:B------:R-:W-:Y:S01]  /*1940*/  UMOV UR4, 0x400 ;  /* 0x0000040000047882 */ /* 0x000fe20000000000 */
[----:B------:R-:W-:Y:S01]  /*1950*/  SHF.L.U32 R2, R15, 0x1f, RZ ;  /* 0x0000001f0f027819 */ /* 0x000fe200000006ff */
[----:B-1----:R-:W-:Y:S01]  /*1960*/  ULEA UR4, UR38, UR4, 0x18 ;  /* 0x0000000426047291 */ /* 0x002fe2000f8ec0ff */
[----:B------:R-:W-:Y:S01]  /*1970*/  R2UR UR35, R205 ;  /* 0x00000000cd2372ca */ /* 0x000fe200000e0000 */
[----:B------:R-:W-:Y:S01]  /*1980*/  UISETP.GE.U32.AND UP0, UPT, UR15, 0x1f, UPT ;  /* 0x0000001f0f00788c */ /* 0x000fe2000bf06070 */
[----:B------:R-:W-:Y:S01]  /*1990*/  R2UR UR11, R195 ;  /* 0x00000000c30b72ca */ /* 0x000fe200000e0000 */
[----:B------:R-:W-:Y:S01]  /*19a0*/  ULEA UR5, UR13, UR4, 0x3 ;  /* 0x000000040d057291 */ /* 0x000fe2000f8e18ff */
[----:B------:R-:W-:-:S08]  /*19b0*/  UMOV UR23, URZ ;  /* 0x000000ff00177c82 */ /* 0x000fd00008000000 */
[----:B------:R1:W2:Y:S01]  /*19c0*/  SYNCS.PHASECHK.TRANS64.TRYWAIT P0, [UR5+0xe0], R2 ;  /* 0x0000e002ff0075a7 */ /* 0x0002a20008001105 */
[----:B------:R-:W-:Y:S02]  /*19d0*/  USHF.L.U32 UR35, UR35, 0x7, URZ ;  /* 0x0000000723237899 */ /* 0x000fe400080006ff */
[----:B------:R-:W-:Y:S01]  /*19e0*/  UIMAD UR11, UR11, 0x50, URZ ;  /* 0x000000500b0b78a4 */ /* 0x000fe2000f8e02ff */
[----:B------:R-:W-:Y:S11]  /*19f0*/  BRA.U !UP0, `(.L_x_21) ;  /* 0x0000000108a87547 */ /* 0x000ff6000b800000 */
[----:B------:R-:W-:Y:S01]  /*1a00*/  UMOV UR16, URZ ;  /* 0x000000ff00107c82 */ /* 0x000fe20008000000 */
[----:B------:R-:W-:-:S05]  /*1a10*/  UMOV UR6, UR13 ;  /* 0x0000000d00067c82 */ /* 0x000fca0008000000 */
.L_x_26:
[----:B--2---:R-:W-:Y:S01]  /*1a20*/  @!P5 MOV R3, 0x1a00 ;  /* 0x00001a000003d802 */ /* 0x004fe20000000f00 */
[----:B-1----:R-:W-:Y:S01]  /*1a30*/  ULEA UR33, UR6, UR4, 0x3 ;  /* 0x0000000406217291 */ /* 0x002fe2000f8e18ff */
[----:B--2---:R-:W-:Y:S11]  /*1a40*/  @P0 BRA `(.L_x_22) ;  /* 0x00000000000c0947 */ /* 0x004ff60003800000 */
[----:B------:R-:W-:Y:S04]  /*1a50*/  SHF.L.U32 R5, R15, 0x1f, RZ ;  /* 0x0000001f0f057819 */ /* 0x000fe800000006ff */
[----:B------:R-:W2:Y:S02]  /*1a60*/  SYNCS.PHASECHK.TRANS64.TRYWAIT P0, [UR33+0xe0], R5 ;  /* 0x0000e005ff0075a7 */ /* 0x000ea40008001121 */
[----:B--2---:R-:W-:Y:S05]  /*1a70*/  @!P0 BRA `(.L_x_23) ;  /* 0x0000006c00d48947 */ /* 0x004fea0003800000 */
.L_x_22:
[----:B------:R2:W-:Y:S01]  /*1a80*/  @!P5 SYNCS.ARRIVE.TRANS64 RZ, [UR33], R3 ;  /* 0x00000003ffffd9a7 */ /* 0x0005e20008000021 */
[----:B------:R-:W-:Y:S04]  /*1a90*/  BSSY.RECONVERGENT B0, `(.L_x_24) ;  /* 0x0000003000007945 */ /* 0x000fe80003800200 */
[----:B------:R-:W-:Y:S05]  /*1aa0*/  @P4 BRA `(.L_x_25) ;  /* 0x0000000000044947 */ /* 0x000fea0003800000 */
[----:B------:R-:W-:Y:S05]  /*1ab0*/  BPT.TRAP 0x1 ;  /* 0x000000040000795c */ /* 0x000fea0000300000 */
.L_x_25:
[----:B------:R-:W-:Y:S05]  /*1ac0*/  BSYNC.RECONVERGENT B0 ;  /* 0x0000000000007941 */ /* 0x000fea0003800200 */
.L_x_24:
[----:B------:R-:W-:Y:S02]  /*1ad0*/  UIADD3 UR13, UPT, UPT, UR6, 0x1, URZ ;  /* 0x00000001060d7890 */ /* 0x000fe4000fffe0ff */
[----:B------:R-:W-:Y:S02]  /*1ae0*/  UIADD3 UR18, UP1, UPT, UR24, 0x80, URZ ;  /* 0x0000008018127890 */ /* 0x000fe4000ff3e0ff */
[----:B------:R-:W-:Y:S02]  /*1af0*/  UISETP.NE.AND UP0, UPT, UR13, 0x1c, UPT ;  /* 0x0000001c0d00788c */ /* 0x000fe4000bf05270 */
[----:B------:R-:W-:Y:S02]  /*1b00*/  ULEA UR32, UR6, UR4, 0xc ;  /* 0x0000000406207291 */ /* 0x000fe4000f8e60ff */
[----:B------:R-:W-:Y:S02]  /*1b10*/  USEL UR9, URZ, 0x1, UP0 ;  /* 0x00000001ff097887 */ /* 0x000fe40008000000 */
[----:B------:R-:W-:Y:S02]  /*1b20*/  USEL UR13, UR13, URZ, UP0 ;  /* 0x000000ff0d0d7287 */ /* 0x000fe40008000000 */
[----:B------:R-:W-:Y:S02]  /*1b30*/  USHF.L.U32 UR34, UR16, 0x4, URZ ;  /* 0x0000000410227899 */ /* 0x000fe400080006ff */
[----:B------:R-:W-:Y:S01]  /*1b40*/  ULEA UR8, UR13, UR4, 0x3 ;  /* 0x000000040d087291 */ /* 0x000fe2000f8e18ff */
[----:B------:R-:W-:Y:S01]  /*1b50*/  LOP3.LUT R15, R15, UR9, RZ, 0x3c, !PT ;  /* 0x000000090f0f7c12 */ /* 0x000fe2000f8e3cff */
[----:B------:R-:W-:Y:S02]  /*1b60*/  UIADD3.X UR19, UPT, UPT, URZ, UR25, URZ, UP1, !UPT ;  /* 0x00000019ff137290 */ /* 0x000fe40008ffe4ff */
[----:B------:R-:W-:Y:S01]  /*1b70*/  UIADD3 UR32, UPT, UPT, UR32, 0xa400, URZ ;  /* 0x0000a40020207890 */ /* 0x000fe2000fffe0ff */
[----:B-1----:R-:W-:Y:S01]  /*1b80*/  SHF.L.U32 R2, R15, 0x1f, RZ ;  /* 0x0000001f0f027819 */ /* 0x002fe200000006ff */
[----:B------:R-:W-:Y:S02]  /*1b90*/  UIMAD UR5, UR6, 0xa00, UR4 ;  /* 0x00000a00060578a4 */ /* 0x000fe4000f8e0204 */
[----:B------:R-:W-:Y:S01]  /*1ba0*/  UIADD3 UR26, UP0, UPT, UR24, 0x180, URZ ;  /* 0x00000180181a7890 */ /* 0x000fe2000ff1e0ff */
[----:B------:R1:W1:Y:S01]  /*1bb0*/  SYNCS.PHASECHK.TRANS64.TRYWAIT P0, [UR8+0xe0], R2 ;  /* 0x0000e002ff0075a7 */ /* 0x0002620008001108 */
[----:B------:R-:W-:Y:S01]  /*1bc0*/  UMOV UR28, 0x0 ;  /* 0x00000000001c7882 */ /* 0x000fe20000000000 */
[----:B------:R-:W-:Y:S01]  /*1bd0*/  UMOV UR29, 0x10000000 ;  /* 0x10000000001d7882 */ /* 0x000fe20000000000 */
[----:B------:R-:W-:Y:S01]  /*1be0*/  UIADD3 UR8, UPT, UPT, UR5, 0x26400, URZ ;  /* 0x0002640005087890 */ /* 0x000fe2000fffe0ff */
[----:B------:R1:W-:Y:S01]  /*1bf0*/  UTMALDG.3D [UR32], [UR18], desc[UR28] ;  /* 0x00001c20120075b4 */ /* 0x0003e20008011000 */
[----:B------:R-:W-:Y:S02]  /*1c00*/  UIADD3.X UR27, UPT, UPT, URZ, UR25, URZ, UP0, !UPT ;  /* 0x00000019ff1b7290 */ /* 0x000fe400087fe4ff */
[----:B------:R-:W-:Y:S01]  /*1c10*/  UIADD3 UR16, UPT, UPT, UR16, 0x1, URZ ;  /* 0x0000000110107890 */ /* 0x000fe2000fffe0ff */
[----:B------:R-:W-:Y:S01]  /*1c20*/  UMOV UR12, UR36 ;  /* 0x00000024000c7c82 */ /* 0x000fe20008000000 */
[----:B------:R-:W-:Y:S01]  /*1c30*/  UMOV UR9, UR33 ;  /* 0x0000002100097c82 */ /* 0x000fe20008000000 */
[----:B------:R-:W-:Y:S01]  /*1c40*/  UMOV UR10, UR34 ;  /* 0x00000022000a7c82 */ /* 0x000fe20008000000 */
[----:B------:R-:W-:Y:S03]  /*1c50*/  UISETP.NE.AND UP0, UPT, UR16, UR7, UPT ;  /* 0x000000071000728c */ /* 0x000fe6000bf05270 */
[----:B------:R1:W-:Y:S01]  /*1c60*/  UTMALDG.3D [UR8], [UR26], desc[UR28] ;  /* 0x00001c081a0075b4 */ /* 0x0003e20008011000 */
[----:B------:R-:W-:Y:S01]  /*1c70*/  UMOV UR23, UR7 ;  /* 0x0000000700177c82 */ /* 0x000fe20008000000 */
[----:B------:R-:W-:Y:S04]  /*1c80*/  UMOV UR6, UR13 ;  /* 0x0000000d00067c82 */ /* 0x000fe80008000000 */
[----:B------:R-:W-:Y:S05]  /*1c90*/  BRA.U UP0, `(.L_x_26) ;  /* 0xfffffffd00607547 */ /* 0x000fea000b83ffff */
.L_x_21:
[----:B------:R-:W-:Y:S01]  /*1ca0*/  ULEA UR5, UR13, UR4, 0x3 ;  /* 0x000000040d057291 */ /* 0x000fe2000f8e18ff */
[----:B-1----:R-:W-:Y:S01]  /*1cb0*/  SHF.L.U32 R2, R15, 0x1f, RZ ;  /* 0x0000001f0f027819 */ /* 0x002fe200000006ff */
[----:B------:R-:W-:Y:S01]  /*1cc0*/  @!P1 SYNCS.ARRIVE.TRANS64.A1T0 RZ, [UR4+0x1e8], RZ ;  /* 0x0001e8ffffff99a7 */ /* 0x000fe20008100004 */
[----:B------:R-:W-:-:S06]  /*1cd0*/  UISETP.GT.AND UP0, UPT, UR22, UR21, UPT ;  /* 0x000000151600728c */ /* 0x000fcc000bf04270 */
[----:B--2---:R1:W2:Y:S03]  /*1ce0*/  SYNCS.PHASECHK.TRANS64.TRYWAIT P0, [UR5+0xe0], R2 ;  /* 0x0000e002ff0075a7 */ /* 0x0042a60008001105 */
[----:B------:R-:W-:Y:S05]  /*1cf0*/  BRA.U !UP0, `(.L_x_27) ;  /* 0x0000000108ac7547 */ /* 0x000fea000b800000 */
[----:B------:R-:W-:Y:S01]  /*1d00*/  UIADD3 UR26, UPT, UPT, UR14, UR23, URZ ;  /* 0x000000170e1a7290 */ /* 0x000fe2000fffe0ff */
[----:B------:R-:W-:-:S11]  /*1d10*/  UMOV UR6, UR13 ;  /* 0x0000000d00067c82 */ /* 0x000fd60008000000 */
.L_x_32:
[----:B--2---:R-:W-:Y:S01]  /*1d20*/  @!P5 MOV R3, 0x1a00 ;  /* 0x00001a000003d802 */ /* 0x004fe20000000f00 */
[----:B-1----:R-:W-:Y:S01]  /*1d30*/  ULEA UR17, UR6, UR4, 0x3 ;  /* 0x0000000406117291 */ /* 0x002fe2000f8e18ff */
[----:B--2---:R-:W-:Y:S11]  /*1d40*/  @P0 BRA `(.L_x_28) ;  /* 0x00000000000c0947 */ /* 0x004ff60003800000 */
[----:B------:R-:W-:Y:S04]  /*1d50*/  SHF.L.U32 R5, R15, 0x1f, RZ ;  /* 0x0000001f0f057819 */ /* 0x000fe800000006ff */
[----:B------:R-:W2:Y:S02]  /*1d60*/  SYNCS.PHASECHK.TRANS64.TRYWAIT P0, [UR17+0xe0], R5 ;  /* 0x0000e005ff0075a7 */ /* 0x000ea40008001111 */
[----:B--2---:R-:W-:Y:S05]  /*1d70*/  @!P0 BRA `(.L_x_29) ;  /* 0x0000006c002c8947 */ /* 0x004fea0003800000 */
.L_x_28:
[----:B------:R2:W-:Y:S01]  /*1d80*/  @!P5 SYNCS.ARRIVE.TRANS64 RZ, [UR17], R3 ;  /* 0x00000003ffffd9a7 */ /* 0x0005e20008000011 */
[----:B------:R-:W-:Y:S04]  /*1d90*/  BSSY.RECONVERGENT B0, `(.L_x_30) ;  /* 0x0000003000007945 */ /* 0x000fe80003800200 */
[----:B------:R-:W-:Y:S05]  /*1da0*/  @P4 BRA `(.L_x_31) ;  /* 0x0000000000044947 */ /* 0x000fea0003800000 */
[----:B------:R-:W-:Y:S05]  /*1db0*/  BPT.TRAP 0x1 ;  /* 0x000000040000795c */ /* 0x000fea0000300000 */
.L_x_31:
[----:B------:R-:W-:Y:S05]  /*1dc0*/  BSYNC.RECONVERGENT B0 ;  /* 0x0000000000007941 */ /* 0x000fea0003800200 */
.L_x_30:
[----:B------:R-:W-:Y:S02]  /*1dd0*/  UIADD3 UR13, UPT, UPT, UR6, 0x1, URZ ;  /* 0x00000001060d7890 */ /* 0x000fe4000fffe0ff */
[----:B------:R-:W-:Y:S02]  /*1de0*/  ULEA UR16, UR6, UR4, 0xc ;  /* 0x0000000406107291 */ /* 0x000fe4000f8e60ff */
[----:B------:R-:W-:Y:S02]  /*1df0*/  UISETP.NE.AND UP0, UPT, UR13, 0x1c, UPT ;  /* 0x0000001c0d00788c */ /* 0x000fe4000bf05270 */
[----:B------:R-:W-:Y:S02]  /*1e00*/  UIADD3 UR32, UP1, UPT, UR24, 0x80, URZ ;  /* 0x0000008018207890 */ /* 0x000fe4000ff3e0ff */
[----:B------:R-:W-:Y:S02]  /*1e10*/  USEL UR9, URZ, 0x1, UP0 ;  /* 0x00000001ff097887 */ /* 0x000fe40008000000 */
[----:B------:R-:W-:Y:S02]  /*1e20*/  USEL UR13, UR13, URZ, UP0 ;  /* 0x000000ff0d0d7287 */ /* 0x000fe40008000000 */
[----:B------:R-:W-:Y:S02]  /*1e30*/  USHF.L.U32 UR18, UR23, 0x4, URZ ;  /* 0x0000000417127899 */ /* 0x000fe400080006ff */
[----:B------:R-:W-:Y:S01]  /*1e40*/  ULEA UR8, UR13, UR4, 0x3 ;  /* 0x000000040d087291 */ /* 0x000fe2000f8e18ff */
[----:B------:R-:W-:Y:S01]  /*1e50*/  LOP3.LUT R15, R15, UR9, RZ, 0x3c, !PT ;  /* 0x000000090f0f7c12 */ /* 0x000fe2000f8e3cff */
[----:B------:R-:W-:Y:S02]  /*1e60*/  UIADD3 UR16, UPT, UPT, UR16, 0xa400, URZ ;  /* 0x0000a40010107890 */ /* 0x000fe4000fffe0ff */
[----:B------:R-:W-:Y:S01]  /*1e70*/  UIADD3.X UR33, UPT, UPT, URZ, UR25, URZ, UP1, !UPT ;  /* 0x00000019ff217290 */ /* 0x000fe20008ffe4ff */
[----:B-1----:R-:W-:Y:S01]  /*1e80*/  SHF.L.U32 R2, R15, 0x1f, RZ ;  /* 0x0000001f0f027819 */ /* 0x002fe200000006ff */
[----:B------:R-:W-:Y:S02]  /*1e90*/  UIMAD UR5, UR6, 0xa00, UR4 ;  /* 0x00000a00060578a4 */ /* 0x000fe4000f8e0204 */
[----:B------:R-:W-:Y:S01]  /*1ea0*/  UIADD3 UR30, UP0, UPT, UR24, 0x180, URZ ;  /* 0x00000180181e7890 */ /* 0x000fe2000ff1e0ff */
[----:B------:R1:W1:Y:S01]  /*1eb0*/  SYNCS.PHASECHK.TRANS64.TRYWAIT P0, [UR8+0xe0], R2 ;  /* 0x0000e002ff0075a7 */ /* 0x0002620008001108 */
[----:B------:R-:W-:Y:S01]  /*1ec0*/  UIADD3 UR8, UPT, UPT, UR5, 0x26400, URZ ;  /* 0x0002640005087890 */ /* 0x000fe2000fffe0ff */
[----:B------:R-:W-:Y:S01]  /*1ed0*/  UMOV UR28, 0x0 ;  /* 0x00000000001c7882 */ /* 0x000fe20000000000 */
[----:B------:R-:W-:Y:S01]  /*1ee0*/  UMOV UR29, 0x10000000 ;  /* 0x10000000001d7882 */ /* 0x000fe20000000000 */
[----:B------:R-:W-:Y:S01]  /*1ef0*/  UMOV UR19, UR35 ;  /* 0x0000002300137c82 */ /* 0x000fe20008000000 */
[----:B------:R-:W-:Y:S01]  /*1f00*/  UMOV UR20, UR36 ;  /* 0x0000002400147c82 */ /* 0x000fe20008000000 */
[----:B------:R-:W-:Y:S01]  /*1f10*/  UIADD3.X UR31, UPT, UPT, URZ, UR25, URZ, UP0, !UPT ;  /* 0x00000019ff1f7290 */ /* 0x000fe200087fe4ff */
[----:B------:R1:W-:Y:S01]  /*1f20*/  UTMALDG.3D [UR16], [UR32], desc[UR28] ;  /* 0x00001c10200075b4 */ /* 0x0003e20008011000 */
[----:B------:R-:W-:Y:S01]  /*1f30*/  UIADD3 UR23, UPT, UPT, UR23, 0x1, URZ ;  /* 0x0000000117177890 */ /* 0x000fe2000fffe0ff */
[----:B------:R-:W-:Y:S01]  /*1f40*/  UMOV UR12, UR36 ;  /* 0x00000024000c7c82 */ /* 0x000fe20008000000 */
[----:B------:R-:W-:Y:S01]  /*1f50*/  UMOV UR9, UR17 ;  /* 0x0000001100097c82 */ /* 0x000fe20008000000 */
[----:B------:R-:W-:Y:S01]  /*1f60*/  UMOV UR10, UR18 ;  /* 0x00000012000a7c82 */ /* 0x000fe20008000000 */
[----:B------:R-:W-:Y:S03]  /*1f70*/  UISETP.NE.AND UP0, UPT, UR23, UR26, UPT ;  /* 0x0000001a1700728c */ /* 0x000fe6000bf05270 */
[----:B------:R1:W-:Y:S01]  /*1f80*/  UTMALDG.3D [UR8], [UR30], desc[UR28] ;  /* 0x00001c081e0075b4 */ /* 0x0003e20008011000 */
[----:B------:R-:W-:Y:S05]  /*1f90*/  UMOV UR6, UR13 ;  /* 0x0000000d00067c82 */ /* 0x000fea0008000000 */
[----:B------:R-:W-:Y:S05]  /*1fa0*/  BRA.U UP0, `(.L_x_32) ;  /* 0xfffffffd005c7547 */ /* 0x000fea000b83ffff */
.L_x_27:
[----:B-1----:R-:W-:Y:S01]  /*1fb0*/  LEA R2, R14, UR4, 0x3 ;  /* 0x000000040e027c11 */ /* 0x002fe2000f8e18ff */
[----:B------:R-:W-:Y:S01]  /*1fc0*/  NOP ;  /* 0x0000000000007918 */ /* 0x000fe20000000000 */
[----:B--2---:R-:W-:Y:S02]  /*1fd0*/  SHF.L.U32 R3, R12, 0x1f, RZ ;  /* 0x0000001f0c037819 */ /* 0x004fe400000006ff */
[----:B------:R-:W-:Y:S02]  /*1fe0*/  LEA R4, R14, UR4, 0x4 ;  /* 0x000000040e047c11 */ /* 0x000fe4000f8e20ff */
[----:B------:R-:W1:Y:S02]  /*1ff0*/  SYNCS.PHASECHK.TRANS64.TRYWAIT P0, [R2+URZ+0x1f0], R3 ;  /* 0x0001f003020075a7 */ /* 0x000e6400080011ff */
[----:B-1----:R-:W-:Y:S05]  /*2000*/  @!P0 BRA `(.L_x_33) ;  /* 0x0000006800a08947 */ /* 0x002fea0003800000 */
.L_x_134:
[----:B------:R-:W2:Y:S01]  /*2010*/  LDS.128 R4, [R4+0x280] ;  /* 0x0002800004047984 */ /* 0x000ea20000000c00 */
[----:B---3--:R-:W-:Y:S01]  /*2020*/  ISETP.GE.AND P0, PT, R92, 0x1, PT ;  /* 0x000000015c00780c */ /* 0x008fe20003f06270 */
[----:B-1----:R-:W-:Y:S01]  /*2030*/  VIADD R2, R2, 0x200 ;  /* 0x0000020002027836 */ /* 0x002fe20000000000 */
[----:B------:R-:W-:Y:S01]  /*2040*/  @!PT LDS RZ, [RZ] ;  /* 0x00000000fffff984 */ /* 0x000fe20000000800 */
[----:B------:R-:W-:Y:S01]  /*2050*/  @!PT LDS RZ, [RZ] ;  /* 0x00000000fffff984 */ /* 0x000fe20000000800 */
[----:B------:R-:W-:Y:S01]  /*2060*/  @!PT LDS RZ, [RZ] ;  /* 0x00000000fffff984 */ /* 0x000fe20000000800 */
[----:B------:R-:W-:Y:S01]  /*2070*/  @!PT LDS RZ, [RZ] ;  /* 0x00000000fffff984 */ /* 0x000fe20000000800 */
[----:B------:R1:W-:Y:S06]  /*2080*/  MEMBAR.ALL.CTA ;  /* 0x0000000000007992 */ /* 0x0003ec0000008000 */
[----:B-1----:R-:W1:Y:S01]  /*2090*/  FENCE.VIEW.ASYNC.S ;  /* 0x00000000000073c6 */ /* 0x002e620000000000 */
[----:B------:R-:W-:-:S04]  /*20a0*/  PRMT R2, RZ, 0x654, R2 ;  /* 0x00000654ff027816 */ /* 0x000fc80000000002 */
[----:B-1----:R1:W-:Y:S01]  /*20b0*/  SYNCS.ARRIVE.TRANS64.RED.A1T0 RZ, [R2+URZ], RZ ;  /* 0x000000ff02ff79a7 */ /* 0x0023e200081004ff */
[----:B--2---:R-:W-:-:S13]  /*20c0*/  LOP3.LUT P2, RZ, R6, 0x1, RZ, 0xc0, !PT ;  /* 0x0000000106ff7812 */ /* 0x004fda000784c0ff */
[----:B------:R-:W-:Y:S01]  /*20d0*/  @P2 SHF.R.U32.HI R3, RZ, 0x10, R5 ;  /* 0x00000010ff032819 */ /* 0x000fe20000011605 */
[----:B------:R-:W-:Y:S01]  /*20e0*/  VOTEU.ANY UP0, P2 ;  /* 0x0000000000ff7886 */ /* 0x000fe20001000100 */
[----:B------:R-:W-:Y:S02]  /*20f0*/  @P2 MOV R13, R4 ;  /* 0x00000004000d2202 */ /* 0x000fe40000000f00 */
[----:B------:R-:W-:Y:S02]  /*2100*/  @P2 R2UR.BROADCAST UR5, R3 ;  /* 0x00000000030522ca */ /* 0x000fe400008e0000 */
[----:B------:R-:W-:-:S11]  /*2110*/  @P2 LOP3.LUT R11, R5, 0xffff, RZ, 0xc0, !PT ;  /* 0x0000ffff050b2812 */ /* 0x000fd600078ec0ff */
[----:B------:R-:W-:Y:S01]  /*2120*/  @UP0 UMOV UR36, UR5 ;  /* 0x0000000500240c82 */ /* 0x000fe20008000000 */
[----:B-1----:R-:W-:Y:S05]  /*2130*/  @!P0 BRA `(.L_x_34) ;  /* 0x0000000000b88947 */ /* 0x002fea0003800000 */
[----:B------:R-:W4:Y:S01]  /*2140*/  LDC.64 R4, c[0x0][0xb18] ;  /* 0x0002c600ff047b82 */ /* 0x000f220000000a00 */
[----:B------:R-:W-:-:S07]  /*2150*/  ISETP.NE.AND P3, PT, R92, 0x1, PT ;  /* 0x000000015c00780c */ /* 0x000fce0003f65270 */
[----:B------:R-:W1:Y:S08]  /*2160*/  LDC.64 R6, c[0x0][0xb10] ;  /* 0x0002c400ff067b82 */ /* 0x000e700000000a00 */
[----:B------:R-:W2:Y:S08]  /*2170*/  LDC R16, c[0x0][0xb20] ;  /* 0x0002c800ff107b82 */ /* 0x000eb00000000800 */
[----:B------:R-:W3:Y:S01]  /*2180*/  LDC R18, c[0x0][0xb0c] ;  /* 0x0002c300ff127b82 */ /* 0x000ee20000000800 */
[----:B----4-:R-:W-:Y:S01]  /*2190*/  IMAD.HI.U32 R17, R0, R5, RZ ;  /* 0x0000000500117227 */ /* 0x010fe200078e00ff */
[----:B------:R-:W-:-:S03]  /*21a0*/  ISETP.NE.AND P0, PT, R4, 0x1, PT ;  /* 0x000000010400780c */ /* 0x000fc60003f05270 */
[----:B------:R-:W-:-:S03]  /*21b0*/  IMAD.HI.U32 R5, R11, R5, RZ ;  /* 0x000000050b057227 */ /* 0x000fc600078e00ff */
[----:B------:R-:W4:Y:S01]  /*21c0*/  LDC.64 R2, c[0x0][0xb28] ;  /* 0x0002ca00ff027b82 */ /* 0x000f220000000a00 */
[----:B-1----:R-:W-:-:S04]  /*21d0*/  IMAD.HI.U32 R20, R9, R6, RZ ;  /* 0x0000000609147227 */ /* 0x002fc800078e00ff */
[----:B------:R-:W-:Y:S01]  /*21e0*/  IMAD.HI.U32 R22, R13, R6, RZ ;  /* 0x000000060d167227 */ /* 0x000fe200078e00ff */
[----:B------:R-:W-:Y:S02]  /*21f0*/  SHF.R.U32.HI R20, RZ, R7, R20 ;  /* 0x00000007ff147219 */ /* 0x000fe40000011614 */
[-C--:B--2---:R-:W-:Y:S02]  /*2200*/  SHF.R.U32.HI R17, RZ, R16.reuse, R17 ;  /* 0x00000010ff117219 */ /* 0x084fe40000011611 */
[----:B------:R-:W-:Y:S02]  /*2210*/  SHF.R.U32.HI R16, RZ, R16, R5 ;  /* 0x00000010ff107219 */ /* 0x000fe40000011605 */
[----:B------:R-:W-:Y:S02]  /*2220*/  SEL R17, R0, R17, !P0 ;  /* 0x0000001100117207 */ /* 0x000fe40004000000 */
[----:B------:R-:W-:Y:S02]  /*2230*/  SHF.R.U32.HI R22, RZ, R7, R22 ;  /* 0x00000007ff167219 */ /* 0x000fe40000011616 */
[----:B---3--:R-:W-:-:S02]  /*2240*/  ISETP.NE.AND P1, PT, R18, 0x1, PT ;  /* 0x000000011200780c */ /* 0x008fc40003f25270 */
[----:B------:R-:W-:Y:S02]  /*2250*/  SEL R5, R11, R16, !P0 ;  /* 0x000000100b057207 */ /* 0x000fe40004000000 */
[----:B------:R-:W-:Y:S02]  /*2260*/  SEL R19, R9, R20, !P1 ;  /* 0x0000001409137207 */ /* 0x000fe40004800000 */
[----:B------:R-:W-:Y:S01]  /*2270*/  SEL R7, R13, R22, !P1 ;  /* 0x000000160d077207 */ /* 0x000fe20004800000 */
[----:B----4-:R-:W-:-:S04]  /*2280*/  IMAD.HI.U32 R20, R17, R2, RZ ;  /* 0x0000000211147227 */ /* 0x010fc800078e00ff */
        /* <DEDUP_REMOVED lines=10> */
[----:B------:R-:W-:-:S04]  /*2330*/  @!P0 IMAD.HI.U32 R16, R7, R2, RZ ;  /* 0x0000000207108227 */ /* 0x000fc800078e00ff */
[----:B------:R-:W-:Y:S01]  /*2340*/  IMAD.MOV R2, RZ, RZ, -R6 ;  /* 0x000000ffff027224 */ /* 0x000fe200078e0a06 */
[----:B------:R-:W-:-:S03]  /*2350*/  @!P0 SHF.R.U32.HI R16, RZ, R3, R16 ;  /* 0x00000003ff108219 */ /* 0x000fc60000011610 */
[----:B------:R-:W-:Y:S01]  /*2360*/  IMAD R2, R92, R2, R5 ;  /* 0x000000025c027224 */ /* 0x000fe200078e0205 */
        /* <DEDUP_REMOVED lines=11> */
.L_x_34:
[----:B------:R-:W1:Y:S02]  /*2420*/  LDCU UR5, c[0x0][0xb30] ;  /* 0x00016600ff0577ac */ /* 0x000e640008000800 */
[----:B-1----:R-:W-:-:S09]  /*2430*/  UISETP.NE.AND UP0, UPT, UR5, 0x1, UPT ;  /* 0x000000010500788c */ /* 0x002fd2000bf05270 */
[----:B------:R-:W-:Y:S05]  /*2440*/  BRA.U UP0, `(.L_x_35) ;  /* 0x0000000100407547 */ /* 0x000fea000b800000 */
[----:B------:R-:W1:Y:S08]  /*2450*/  LDC.64 R4, c[0x0][0xb10] ;  /* 0x0002c400ff047b82 */ /* 0x000e700000000a00 */
[----:B------:R-:W2:Y:S08]  /*2460*/  LDC.64 R2, c[0x0][0xb18] ;  /* 0x0002c600ff027b82 */ /* 0x000eb00000000a00 */
[----:B------:R-:W3:Y:S08]  /*2470*/  LDC R6, c[0x0][0xb20] ;  /* 0x0002c800ff067b82 */ /* 0x000ef00000000800 */
[----:B------:R-:W4:Y:S01]  /*2480*/  LDC R16, c[0x0][0xb0c] ;  /* 0x0002c300ff107b82 */ /* 0x000f220000000800 */
[----:B-1----:R-:W-:-:S05]  /*2490*/  IMAD.HI.U32 R4, R13, R4, RZ ;  /* 0x000000040d047227 */ /* 0x002fca00078e00ff */
[----:B------:R-:W-:Y:S01]  /*24a0*/  SHF.R.U32.HI R4, RZ, R5, R4 ;  /* 0x00000005ff047219 */ /* 0x000fe20000011604 */
[----:B--2---:R-:W-:Y:S01]  /*24b0*/  IMAD.HI.U32 R3, R11, R3, RZ ;  /* 0x000000030b037227 */ /* 0x004fe200078e00ff */
[----:B------:R-:W-:-:S04]  /*24c0*/  ISETP.NE.AND P0, PT, R2, 0x1, PT ;  /* 0x000000010200780c */ /* 0x000fc80003f05270 */
[----:B---3--:R-:W-:-:S04]  /*24d0*/  SHF.R.U32.HI R6, RZ, R6, R3 ;  /* 0x00000006ff067219 */ /* 0x008fc80000011603 */
[----:B------:R-:W-:Y:S02]  /*24e0*/  SEL R3, R11, R6, !P0 ;  /* 0x000000060b037207 */ /* 0x000fe40004000000 */
[----:B----4-:R-:W-:-:S04]  /*24f0*/  ISETP.NE.AND P1, PT, R16, 0x1, PT ;  /* 0x000000011000780c */ /* 0x010fc80003f25270 */
[----:B------:R-:W-:-:S05]  /*2500*/  SEL R4, R13, R4, !P1 ;  /* 0x000000040d047207 */ /* 0x000fca0004800000 */
[----:B------:R-:W-:Y:S02]  /*2510*/  IMAD.IADD R5, R3, 0x1, -R4 ;  /* 0x0000000103057824 */ /* 0x000fe400078e0a04 */
[----:B------:R-:W-:Y:S02]  /*2520*/  IMAD.IADD R3, R4, 0x1, -R3 ;  /* 0x0000000104037824 */ /* 0x000fe400078e0a03 */
[----:B------:R-:W-:Y:S02]  /*2530*/  IMAD R13, R5, R16, R13 ;  /* 0x00000010050d7224 */ /* 0x000fe400078e020d */
[----:B------:R-:W-:-:S07]  /*2540*/  IMAD R11, R3, R2, R11 ;  /* 0x00000002030b7224 */ /* 0x000fce00078e020b */
.L_x_35:
[----:B------:R-:W-:Y:S01]  /*2550*/  VIADD R14, R14, 0x1 ;  /* 0x000000010e0e7836 */ /* 0x000fe20000000000 */
[----:B------:R-:W-:Y:S01]  /*2560*/  PLOP3.LUT P1, PT, PT, PT, PT, 0x80, 0x8 ;  /* 0x000000000008781c */ /* 0x000fe20003f2f070 */
[----:B------:R-:W-:Y:S02]  /*2570*/  IMAD.IADD R205, R13, 0x1, R204 ;  /* 0x000000010dcd7824 */ /* 0x000fe400078e02cc */
[----:B------:R-:W-:Y:S01]  /*2580*/  IMAD.IADD R195, R11, 0x1, R194 ;  /* 0x000000010bc37824 */ /* 0x000fe200078e02c2 */
[----:B------:R-:W-:-:S04]  /*2590*/  ISETP.NE.AND P0, PT, R14, 0x2, PT ;  /* 0x000000020e00780c */ /* 0x000fc80003f05270 */
[----:B------:R-:W-:Y:S02]  /*25a0*/  SEL R3, RZ, 0x1, P0 ;  /* 0x00000001ff037807 */ /* 0x000fe40000000000 */
[----:B------:R-:W-:Y:S02]  /*25b0*/  SEL R14, R14, RZ, P0 ;  /* 0x000000ff0e0e7207 */ /* 0x000fe40000000000 */
[----:B------:R-:W-:Y:S01]  /*25c0*/  LOP3.LUT R12, R12, R3, RZ, 0x3c, !PT ;  /* 0x000000030c0c7212 */ /* 0x000fe200078e3cff */
[----:B------:R-:W-:Y:S06]  /*25d0*/  @P2 BRA `(.L_x_36) ;  /* 0xfffffff000982947 */ /* 0x000fec000383ffff */
[----:B------:R-:W-:Y:S01]  /*25e0*/  UIADD3 UR4, UPT, UPT, UR4, 0xe0, URZ ;  /* 0x000000e004047890 */ /* 0x000fe2000fffe0ff */
[----:B------:R-:W-:-:S03]  /*25f0*/  SHF.L.U32 R3, R15, 0x1f, RZ ;  /* 0x0000001f0f037819 */ /* 0x000fc600000006ff */
[----:B------:R-:W-:-:S09]  /*2600*/  ULEA UR5, UR13, UR4, 0x3 ;  /* 0x000000040d057291 */ /* 0x000fd2000f8e18ff */
[----:B------:R-:W1:Y:S02]  /*2610*/  SYNCS.PHASECHK.TRANS64.TRYWAIT P0, [UR5], R3 ;  /* 0x00000003ff0075a7 */ /* 0x000e640008001105 */
[----:B-1----:R-:W-:Y:S05]  /*2620*/  @!P0 BRA `(.L_x_37) ;  /* 0x00000064002c8947 */ /* 0x002fea0003800000 */
.L_x_136:
[----:B------:R-:W-:-:S04]  /*2630*/  UIADD3 UR6, UPT, UPT, UR13, 0x1, URZ ;  /* 0x000000010d067890 */ /* 0x000fc8000fffe0ff */
[----:B------:R-:W-:-:S04]  /*2640*/  UISETP.NE.AND UP0, UPT, UR6, 0x1c, UPT ;  /* 0x0000001c0600788c */ /* 0x000fc8000bf05270 */
[----:B------:R-:W-:Y:S02]  /*2650*/  USEL UR7, URZ, 0x1, UP0 ;  /* 0x00000001ff077887 */ /* 0x000fe40008000000 */
[----:B------:R-:W-:-:S04]  /*2660*/  USEL UR6, UR6, URZ, UP0 ;  /* 0x000000ff06067287 */ /* 0x000fc80008000000 */
[----:B------:R-:W-:Y:S01]  /*2670*/  ULEA UR5, UR6, UR4, 0x3 ;  /* 0x0000000406057291 */ /* 0x000fe2000f8e18ff */
[----:B------:R-:W-:-:S04]  /*2680*/  LOP3.LUT R2, R15, UR7, RZ, 0x3c, !PT ;  /* 0x000000070f027c12 */ /* 0x000fc8000f8e3cff */
[----:B-1----:R-:W-:-:S04]  /*2690*/  SHF.L.U32 R3, R2, 0x1f, RZ ;  /* 0x0000001f02037819 */ /* 0x002fc800000006ff */
[----:B------:R-:W1:Y:S02]  /*26a0*/  SYNCS.PHASECHK.TRANS64.TRYWAIT P0, [UR5], R3 ;  /* 0x00000003ff0075a7 */ /* 0x000e640008001105 */
[----:B-1----:R-:W-:Y:S05]  /*26b0*/  @!P0 BRA `(.L_x_38) ;  /* 0x0000006400208947 */ /* 0x002fea0003800000 */
.L_x_138:
        /* <DEDUP_REMOVED lines=9> */
.L_x_140:
        /* <DEDUP_REMOVED lines=9> */
.L_x_142:
        /* <DEDUP_REMOVED lines=9> */
.L_x_144:
        /* <DEDUP_REMOVED lines=9> */
.L_x_146:
        /* <DEDUP_REMOVED lines=9> */
.L_x_148:
        /* <DEDUP_REMOVED lines=9> */
.L_x_150:
        /* <DEDUP_REMOVED lines=9> */
.L_x_152:
        /* <DEDUP_REMOVED lines=9> */
.L_x_154:
        /* <DEDUP_REMOVED lines=9> */
.L_x_156:
        /* <DEDUP_REMOVED lines=9> */
.L_x_158:
        /* <DEDUP_REMOVED lines=9> */
.L_x_160:
        /* <DEDUP_REMOVED lines=9> */
.L_x_162:
        /* <DEDUP_REMOVED lines=9> */
.L_x_164:
        /* <DEDUP_REMOVED lines=9> */
.L_x_166:
        /* <DEDUP_REMOVED lines=9> */
.L_x_168:
        /* <DEDUP_REMOVED lines=9> */
.L_x_170:
        /* <DEDUP_REMOVED lines=9> */
.L_x_172:
        /* <DEDUP_REMOVED lines=9> */
.L_x_174:
        /* <DEDUP_REMOVED lines=9> */
.L_x_176:
        /* <DEDUP_REMOVED lines=9> */
.L_x_178:
        /* <DEDUP_REMOVED lines=9> */
.L_x_180:
        /* <DEDUP_REMOVED lines=9> */
.L_x_182:
        /* <DEDUP_REMOVED lines=9> */
.L_x_184:
        /* <DEDUP_REMOVED lines=9> */
.L_x_186:
        /* <DEDUP_REMOVED lines=9> */
.L_x_188:
[----:B------:R-:W-:-:S04]  /*34d0*/  UIADD3 UR6, UPT, UPT, UR6, 0x1, URZ ;  /* 0x0000000106067890 */ /* 0x000fc8000fffe0ff */
[----:B------:R-:W-:-:S04]  /*34e0*/  UISETP.NE.AND UP0, UPT, UR6, 0x1c, UPT ;  /* 0x0000001c0600788c */ /* 0x000fc8000bf05270 */
[----:B------:R-:W-:Y:S02]  /*34f0*/  USEL UR5, URZ, 0x1, UP0 ;  /* 0x00000001ff057887 */ /* 0x000fe40008000000 */
[----:B------:R-:W-:-:S04]  /*3500*/  USEL UR6, UR6, URZ, UP0 ;  /* 0x000000ff06067287 */ /* 0x000fc80008000000 */
[----:B------:R-:W-:Y:S01]  /*3510*/  ULEA UR6, UR6, UR4, 0x3 ;  /* 0x0000000406067291 */ /* 0x000fe2000f8e18ff */
[----:B-1----:R-:W-:-:S04]  /*3520*/  LOP3.LUT R3, R2, UR5, RZ, 0x3c, !PT ;  /* 0x0000000502037c12 */ /* 0x002fc8000f8e3cff */
[----:B------:R-:W-:Y:S01]  /*3530*/  SHF.L.U32 R3, R3, 0x1f, RZ ;  /* 0x0000001f03037819 */ /* 0x000fe200000006ff */
[----:B----4-:R-:W-:-:S07]  /*3540*/  IMAD.U32 R0, RZ, RZ, UR6 ;  /* 0x00000006ff007e24 */ /* 0x010fce000f8e00ff */
.L_x_64:
[----:B-1----:R1:W2:Y:S02]  /*3550*/  SYNCS.PHASECHK.TRANS64.TRYWAIT P0, [R0+URZ], R3 ;  /* 0x00000003000075a7 */ /* 0x0022a400080011ff */
[----:B--2---:R-:W-:Y:S05]  /*3560*/  @!P0 NANOSLEEP.SYNCS 0x989680 ;  /* 0x009896800000895d */ /* 0x004fea0003900000 */
[----:B------:R-:W2:Y:S02]  /*3570*/  @!P0 SYNCS.PHASECHK.TRANS64 P0, [R0+URZ], R3 ;  /* 0x00000003000085a7 */ /* 0x000ea400080010ff */
[----:B--2---:R-:W-:Y:S05]  /*3580*/  @P0 EXIT ;  /* 0x000000000000094d */ /* 0x004fea0003800000 */
[----:B------:R-:W-:Y:S05]  /*3590*/  BRA `(.L_x_64) ;  /* 0xfffffffc00ec7947 */ /* 0x000fea000383ffff */
.L_x_18:
[----:B------:R-:W-:-:S04]  /*35a0*/  UISETP.NE.AND UP1, UPT, UR38, URZ, UPT ;  /* 0x000000ff2600728c */ /* 0x000fc8000bf25270 */
[----:B------:R-:W-:-:S09]  /*35b0*/  UISETP.NE.OR UP1, UPT, UR8, 0x1, UP1 ;  /* 0x000000010800788c */ /* 0x000fd20008f25670 */
[----:B------:R-:W-:Y:S05]  /*35c0*/  BRA.U UP1, `(.L_x_65) ;  /* 0x0000000501487547 */ /* 0x000fea000b800000 */
[----:B------:R-:W-:Y:S01]  /*35d0*/  ISETP.NE.AND P2, PT, R2, RZ, PT ;  /* 0x000000ff0200720c */ /* 0x000fe20003f45270 */
[----:B------:R-:W-:Y:S01]  /*35e0*/  IMAD.MOV.U32 R12, RZ, RZ, 0x1 ;  /* 0x00000001ff0c7424 */ /* 0x000fe200078e00ff */
[----:B------:R-:W-:Y:S02]  /*35f0*/  CS2R R10, SRZ ;  /* 0x00000000000a7805 */ /* 0x000fe4000001ff00 */
[----:B------:R-:W-:Y:S01]  /*3600*/  CS2R R8, SRZ ;  /* 0x0000000000087805 */ /* 0x000fe2000001ff00 */
[----:B------:R-:W-:Y:S01]  /*3610*/  UMOV UR4, 0x400 ;  /* 0x0000040000047882 */ /* 0x000fe20000000000 */
[----:B------:R-:W-:Y:S01]  /*3620*/  UMOV UR6, URZ ;  /* 0x000000ff00067c82 */ /* 0x000fe20008000000 */
[----:B------:R-:W-:-:S12]  /*3630*/  ULEA UR38, UR38, UR4, 0x18 ;  /* 0x0000000426267291 */ /* 0x000fd8000f8ec0ff */
.L_x_69:
[----:B------:R-:W-:Y:S02]  /*3640*/  LEA R0, R8, UR38, 0x3 ;  /* 0x0000002608007c11 */ /* 0x000fe4000f8e18ff */
[----:B------:R-:W-:-:S03]  /*3650*/  SHF.L.U32 R5, R9, 0x1f, RZ ;  /* 0x0000001f09057819 */ /* 0x000fc600000006ff */
[----:B------:R-:W-:Y:S01]  /*3660*/  VIADD R4, R0, 0x260 ;  /* 0x0000026000047836 */ /* 0x000fe20000000000 */
[----:B------:R-:W1:Y:S02]  /*3670*/  SYNCS.PHASECHK.TRANS64.TRYWAIT P0, [R0+URZ+0x250], R5 ;  /* 0x00025005000075a7 */ /* 0x000e6400080011ff */
[----:B-1----:R-:W-:Y:S05]  /*3680*/  @!P0 BRA `(.L_x_66) ;  /* 0x0000005c009c8947 */ /* 0x002fea0003800000 */
.L_x_189:
[----:B------:R-:W-:Y:S01]  /*3690*/  ULEA UR5, UR6, UR38, 0x3 ;  /* 0x0000002606057291 */ /* 0x000fe2000f8e18ff */
[----:B------:R-:W-:Y:S02]  /*36a0*/  PRMT R4, RZ, 0x654, R4 ;  /* 0x00000654ff047816 */ /* 0x000fe40000000004 */
[----:B-1----:R-:W-:Y:S01]  /*36b0*/  SHF.L.U32 R5, R12, 0x1f, RZ ;  /* 0x0000001f0c057819 */ /* 0x002fe200000006ff */
[----:B------:R-:W-:Y:S01]  /*36c0*/  UIADD3 UR4, UPT, UPT, UR5, 0x1f0, URZ ;  /* 0x000001f005047890 */ /* 0x000fe2000fffe0ff */
[----:B------:R1:W-:Y:S05]  /*36d0*/  SYNCS.ARRIVE.TRANS64.RED.A1T0 RZ, [R4+URZ], RZ ;  /* 0x000000ff04ff79a7 */ /* 0x0003ea00081004ff */
[----:B------:R-:W-:Y:S01]  /*36e0*/  IMAD.U32 R7, RZ, RZ, UR4 ;  /* 0x00000004ff077e24 */ /* 0x000fe2000f8e00ff */
[----:B------:R-:W2:Y:S04]  /*36f0*/  SYNCS.PHASECHK.TRANS64.TRYWAIT P0, [UR5+0x200], R5 ;  /* 0x00020005ff0075a7 */ /* 0x000ea80008001105 */
[----:B------:R-:W-:Y:S01]  /*3700*/  PRMT R6, R2, 0x654, R7 ;  /* 0x0000065402067816 */ /* 0x000fe20000000007 */
[----:B-1----:R-:W-:Y:S01]  /*3710*/  @!P2 IMAD.MOV.U32 R4, RZ, RZ, 0x10 ;  /* 0x00000010ff04a424 */ /* 0x002fe200078e00ff */
[----:B--2---:R-:W-:Y:S06]  /*3720*/  @!P0 BRA `(.L_x_67) ;  /* 0x0000005c00888947 */ /* 0x004fec0003800000 */
.L_x_191:
[----:B------:R-:W-:Y:S01]  /*3730*/  ULEA UR4, UR6, UR38, 0x4 ;  /* 0x0000002606047291 */ /* 0x000fe2000f8e20ff */
[----:B------:R-:W-:Y:S01]  /*3740*/  SEL R3, R6, R3, !P2 ;  /* 0x0000000306037207 */ /* 0x000fe20005000000 */
[----:B------:R-:W-:Y:S01]  /*3750*/  UIADD3 UR5, UPT, UPT, UR5, 0x1f0, URZ ;  /* 0x000001f005057890 */ /* 0x000fe2000fffe0ff */
[----:B-1----:R-:W-:Y:S01]  /*3760*/  LEA R0, R11, UR38, 0x3 ;  /* 0x000000260b007c11 */ /* 0x002fe2000f8e18ff */
[----:B------:R-:W-:Y:S01]  /*3770*/  UIADD3 UR4, UPT, UPT, UR4, 0x280, URZ ;  /* 0x0000028004047890 */ /* 0x000fe2000fffe0ff */
[----:B------:R-:W-:Y:S01]  /*3780*/  SHF.L.U32 R5, R10, 0x1f, RZ ;  /* 0x0000001f0a057819 */ /* 0x000fe200000006ff */
[----:B------:R1:W-:Y:S01]  /*3790*/  @!P2 SYNCS.ARRIVE.TRANS64.RED RZ, [R3+URZ], R4 ;  /* 0x0000000403ffa9a7 */ /* 0x0003e200080004ff */
[----:B------:R-:W-:Y:S01]  /*37a0*/  UIADD3 UR6, UPT, UPT, UR6, 0x1, URZ ;  /* 0x0000000106067890 */ /* 0x000fe2000fffe0ff */
[----:B------:R-:W-:-:S03]  /*37b0*/  VIADD R8, R8, 0x1 ;  /* 0x0000000108087836 */ /* 0x000fc60000000000 */
[----:B------:R-:W-:Y:S02]  /*37c0*/  UISETP.NE.AND UP0, UPT, UR6, 0x2, UPT ;  /* 0x000000020600788c */ /* 0x000fe4000bf05270 */
[----:B------:R-:W-:Y:S06]  /*37d0*/  UGETNEXTWORKID.BROADCAST [UR4], [UR5] ;  /* 0x00000000040073ca */ /* 0x000fec0008000100 */
[----:B------:R-:W-:Y:S01]  /*37e0*/  USEL UR4, URZ, 0x1, UP0 ;  /* 0x00000001ff047887 */ /* 0x000fe20008000000 */
[----:B------:R-:W-:Y:S01]  /*37f0*/  ISETP.NE.AND P0, PT, R8, 0x2, PT ;  /* 0x000000020800780c */ /* 0x000fe20003f05270 */
[----:B------:R-:W-:Y:S01]  /*3800*/  USEL UR6, UR6, URZ, UP0 ;  /* 0x000000ff06067287 */ /* 0x000fe20008000000 */
[----:B------:R-:W2:Y:S03]  /*3810*/  SYNCS.PHASECHK.TRANS64.TRYWAIT P1, [R0+URZ+0x1f0], R5 ;  /* 0x0001f005000075a7 */ /* 0x000ea600080211ff */
[----:B------:R-:W-:Y:S01]  /*3820*/  LOP3.LUT R12, R12, UR4, RZ, 0x3c, !PT ;  /* 0x000000040c0c7c12 */ /* 0x000fe2000f8e3cff */
[----:B-12---:R-:W-:Y:S07]  /*3830*/  @!P1 BRA `(.L_x_68) ;  /* 0x0000005c005c9947 */ /* 0x006fee0003800000 */
.L_x_192:
[C---:B------:R-:W-:Y:S01]  /*3840*/  LEA R4, R11.reuse, UR38, 0x4 ;  /* 0x000000260b047c11 */ /* 0x040fe2000f8e20ff */
[----:B-1----:R-:W-:Y:S01]  /*3850*/  VIADD R0, R0, 0x200 ;  /* 0x0000020000007836 */ /* 0x002fe20000000000 */
[----:B------:R-:W-:Y:S01]  /*3860*/  SEL R8, R8, RZ, P0 ;  /* 0x000000ff08087207 */ /* 0x000fe20000000000 */
[----:B------:R-:W-:-:S03]  /*3870*/  VIADD R11, R11, 0x1 ;  /* 0x000000010b0b7836 */ /* 0x000fc60000000000 */
[----:B------:R-:W1:Y:S01]  /*3880*/  LDS.128 R4, [R4+0x280] ;  /* 0x0002800004047984 */ /* 0x000e620000000c00 */
[----:B------:R-:W-:Y:S02]  /*3890*/  PRMT R0, RZ, 0x654, R0 ;  /* 0x00000654ff007816 */ /* 0x000fe40000000000 */
[C---:B------:R-:W-:Y:S01]  /*38a0*/  ISETP.NE.AND P1, PT, R11.reuse, 0x2, PT ;  /* 0x000000020b00780c */ /* 0x040fe20003f25270 */
[----:B------:R-:W-:Y:S01]  /*38b0*/  @!PT LDS RZ, [RZ] ;  /* 0x00000000fffff984 */ /* 0x000fe20000000800 */
[----:B------:R-:W-:Y:S01]  /*38c0*/  @!PT LDS RZ, [RZ] ;  /* 0x00000000fffff984 */ /* 0x000fe20000000800 */
[----:B------:R-:W-:Y:S01]  /*38d0*/  @!PT LDS RZ, [RZ] ;  /* 0x00000000fffff984 */ /* 0x000fe20000000800 */
[----:B------:R-:W-:Y:S01]  /*38e0*/  @!PT LDS RZ, [RZ] ;  /* 0x00000000fffff984 */ /* 0x000fe20000000800 */
[----:B------:R2:W-:Y:S06]  /*38f0*/  MEMBAR.ALL.CTA ;  /* 0x0000000000007992 */ /* 0x0005ec0000008000 */
[----:B--2---:R-:W2:Y:S01]  /*3900*/  FENCE.VIEW.ASYNC.S ;  /* 0x00000000000073c6 */ /* 0x004ea20000000000 */
[----:B------:R-:W-:Y:S01]  /*3910*/  SEL R11, R11, RZ, P1 ;  /* 0x000000ff0b0b7207 */ /* 0x000fe20000800000 */
[----:B--2---:R2:W-:Y:S01]  /*3920*/  SYNCS.ARRIVE.TRANS64.RED.A1T0 RZ, [R0+URZ], RZ ;  /* 0x000000ff00ff79a7 */ /* 0x0045e200081004ff */
[----:B-1----:R-:W-:-:S02]  /*3930*/  LOP3.LUT P3, RZ, R6, 0x1, RZ, 0xc0, !PT ;  /* 0x0000000106ff7812 */ /* 0x002fc4000786c0ff */
[----:B------:R-:W-:-:S04]  /*3940*/  SEL R5, RZ, 0x1, P1 ;  /* 0x00000001ff057807 */ /* 0x000fc80000800000 */
[----:B------:R-:W-:Y:S02]  /*3950*/  LOP3.LUT R10, R10, R5, RZ, 0x3c, !PT ;  /* 0x000000050a0a7212 */ /* 0x000fe400078e3cff */
[----:B--2---:R-:W-:-:S04]  /*3960*/  SEL R0, RZ, 0x1, P0 ;  /* 0x00000001ff007807 */ /* 0x004fc80000000000 */
[----:B------:R-:W-:Y:S01]  /*3970*/  LOP3.LUT R9, R9, R0, RZ, 0x3c, !PT ;  /* 0x0000000009097212 */ /* 0x000fe200078e3cff */
[----:B------:R-:W-:Y:S06]  /*3980*/  @P3 BRA `(.L_x_69) ;  /* 0xfffffffc002c3947 */ /* 0x000fec000383ffff */
[----:B------:R-:W-:Y:S01]  /*3990*/  ULEA UR5, UR6, UR38, 0x3 ;  /* 0x0000002606057291 */ /* 0x000fe2000f8e18ff */
[----:B------:R-:W-:-:S08]  /*39a0*/  SHF.L.U32 R3, R12, 0x1f, RZ ;  /* 0x0000001f0c037819 */ /* 0x000fd000000006ff */
[----:B------:R-:W1:Y:S02]  /*39b0*/  SYNCS.PHASECHK.TRANS64 P0, [UR5+0x200], R3 ;  /* 0x00020003ff0075a7 */ /* 0x000e640008001005 */
[----:B-1----:R-:W-:Y:S05]  /*39c0*/  @P0 BRA `(.L_x_70) ;  /* 0x0000000000080947 */ /* 0x002fea0003800000 */
[----:B------:R-:W1:Y:S02]  /*39d0*/  SYNCS.PHASECHK.TRANS64.TRYWAIT P0, [UR5+0x200], R3 ;  /* 0x00020003ff0075a7 */ /* 0x000e640008001105 */
[----:B-1----:R-:W-:Y:S05]  /*39e0*/  @!P0 BRA `(.L_x_71) ;  /* 0x0000005c00048947 */ /* 0x002fea0003800000 */
.L_x_70:
[----:B------:R-:W-:-:S04]  /*39f0*/  UIADD3 UR4, UPT, UPT, UR6, 0x1, URZ ;  /* 0x0000000106047890 */ /* 0x000fc8000fffe0ff */
[----:B------:R-:W-:-:S04]  /*3a00*/  UISETP.NE.AND UP0, UPT, UR4, 0x2, UPT ;  /* 0x000000020400788c */ /* 0x000fc8000bf05270 */
[----:B------:R-:W-:Y:S02]  /*3a10*/  USEL UR7, URZ, 0x1, UP0 ;  /* 0x00000001ff077887 */ /* 0x000fe40008000000 */
[----:B------:R-:W-:-:S04]  /*3a20*/  USEL UR4, UR4, URZ, UP0 ;  /* 0x000000ff04047287 */ /* 0x000fc80008000000 */
[----:B------:R-:W-:Y:S01]  /*3a30*/  ULEA UR4, UR4, UR38, 0x3 ;  /* 0x0000002604047291 */ /* 0x000fe2000f8e18ff */
[----:B-1----:R-:W-:-:S04]  /*3a40*/  LOP3.LUT R3, R12, UR7, RZ, 0x3c, !PT ;  /* 0x000000070c037c12 */ /* 0x002fc8000f8e3cff */
[----:B------:R-:W-:-:S04]  /*3a50*/  SHF.L.U32 R0, R3, 0x1f, RZ ;  /* 0x0000001f03007819 */ /* 0x000fc800000006ff */
[----:B------:R-:W1:Y:S02]  /*3a60*/  SYNCS.PHASECHK.TRANS64 P0, [UR4+0x200], R0 ;  /* 0x00020000ff0075a7 */ /* 0x000e640008001004 */
[----:B-1----:R-:W-:Y:S05]  /*3a70*/  @P0 EXIT ;  /* 0x000000000000094d */ /* 0x002fea0003800000 */
[----:B------:R-:W-:Y:S02]  /*3a80*/  SHF.L.U32 R3, R3, 0x1f, RZ ;  /* 0x0000001f03037819 */ /* 0x000fe400000006ff */
[----:B------:R-:W-:-:S07]  /*3a90*/  MOV R0, UR4 ;  /* 0x0000000400007c02 */ /* 0x000fce0008000f00 */
.L_x_72:
[----:B-1----:R1:W2:Y:S02]  /*3aa0*/  SYNCS.PHASECHK.TRANS64.TRYWAIT P0, [R0+URZ+0x200], R3 ;  /* 0x00020003000075a7 */ /* 0x0022a400080011ff */
[----:B--2---:R-:W-:Y:S05]  /*3ab0*/  @!P0 NANOSLEEP.SYNCS 0x989680 ;  /* 0x009896800000895d */ /* 0x004fea0003900000 */
[----:B------:R-:W2:Y:S02]  /*3ac0*/  @!P0 SYNCS.PHASECHK.TRANS64 P0, [R0+URZ+0x200], R3 ;  /* 0x00020003000085a7 */ /* 0x000ea400080010ff */
[----:B--2---:R-:W-:Y:S05]  /*3ad0*/  @P0 EXIT ;  /* 0x000000000000094d */ /* 0x004fea0003800000 */
[----:B------:R-:W-:Y:S05]  /*3ae0*/  BRA `(.L_x_72) ;  /* 0xfffffffc00ec7947 */ /* 0x000fea000383ffff */
.L_x_65:
[----:B------:R-:W-:-:S09]  /*3af0*/  UISETP.NE.AND UP1, UPT, UR8, URZ, UPT ;  /* 0x000000ff0800728c */ /* 0x000fd2000bf25270 */
[----:B------:R-:W-:Y:S05]  /*3b00*/  BRA.U UP1, `(.L_x_73) ;  /* 0x0000000d01607547 */ /* 0x000fea000b800000 */
[----:B------:R-:W-:Y:S01]  /*3b10*/  UMOV UR4, 0x40 ;  /* 0x0000004000047882 */ /* 0x000fe20000000000 */
[----:B------:R-:W-:Y:S01]  /*3b20*/  NOP ;  /* 0x0000000000007918 */ /* 0x000fe20000000000 */
[----:B------:R-:W-:Y:S01]  /*3b30*/  ULEA UR4, UR38, UR4, 0x18 ;  /* 0x0000000426047291 */ /* 0x000fe2000f8ec0ff */
[----:B------:R-:W-:Y:S02]  /*3b40*/  UMOV UR5, 0x400 ;  /* 0x0000040000057882 */ /* 0x000fe40000000000 */
[----:B------:R-:W-:-:S06]  /*3b50*/  ULEA UR38, UR38, UR5, 0x18 ;  /* 0x0000000526267291 */ /* 0x000fcc000f8ec0ff */
[----:B------:R-:W1:Y:S02]  /*3b60*/  LDS.U8 R0, [UR4+0x1c] ;  /* 0x00001c04ff007984 */ /* 0x000e640008000000 */
[----:B-1----:R-:W-:-:S13]  /*3b70*/  ISETP.NE.AND P0, PT, R0, RZ, PT ;  /* 0x000000ff0000720c */ /* 0x002fda0003f05270 */
[----:B------:R-:W-:Y:S05]  /*3b80*/  @P0 BRA `(.L_x_74) ;  /* 0x0000000000580947 */ /* 0x000fea0003800000 */
[----:B------:R-:W-:-:S13]  /*3b90*/  ELECT P0, URZ, PT ;  /* 0x0000000000ff782f */ /* 0x000fda0003800000 */
[----:B------:R-:W-:Y:S05]  /*3ba0*/  @!P0 BRA `(.L_x_75) ;  /* 0x0000000000608947 */ /* 0x000fea0003800000 */
[----:B------:R-:W-:Y:S01]  /*3bb0*/  UMOV UR5, 0x10 ;  /* 0x0000001000057882 */ /* 0x000fe20000000000 */
[----:B------:R-:W-:Y:S01]  /*3bc0*/  HFMA2 R0, -RZ, RZ, 0, 5.9604644775390625e-08 ;  /* 0x00000001ff007431 */ /* 0x000fe200000001ff */
[----:B------:R-:W-:-:S03]  /*3bd0*/  MOV R2, 0xffff ;  /* 0x0000ffff00027802 */ /* 0x000fc60000000f00 */
[----:B------:R-:W-:Y:S04]  /*3be0*/  DEPBAR.LE SB1, 0x36 ;  /* 0x00009d800000791a */ /* 0x000fe80000000000 */
[----:B------:R-:W1:Y:S02]  /*3bf0*/  UTCATOMSWS.FIND_AND_SET.ALIGN UP0, UR5, UR5 ;  /* 0x00000005000575e3 */ /* 0x000e640008000800 */
[----:B-1----:R-:W-:Y:S01]  /*3c00*/  MOV R3, UR5 ;  /* 0x0000000500037c02 */ /* 0x002fe20008000f00 */
[----:B------:R-:W-:Y:S06]  /*3c10*/  BRA.U UP0, `(.L_x_76) ;  /* 0x0000000100187547 */ /* 0x000fec000b800000 */
.L_x_77:
[----:B------:R-:W-:Y:S05]  /*3c20*/  NANOSLEEP 0x64 ;  /* 0x000000640000795d */ /* 0x000fea0003800000 */
[----:B------:R-:W-:-:S05]  /*3c30*/  UMOV UR5, 0x10 ;  /* 0x0000001000057882 */ /* 0x000fca0000000000 */
[----:B------:R-:W-:Y:S04]  /*3c40*/  DEPBAR.LE SB1, 0x36 ;  /* 0x00009d800000791a */ /* 0x000fe80000000000 */
[----:B------:R-:W1:Y:S02]  /*3c50*/  UTCATOMSWS.FIND_AND_SET.ALIGN UP0, UR5, UR5 ;  /* 0x00000005000575e3 */ /* 0x000e640008000800 */
[----:B-1----:R-:W-:Y:S01]  /*3c60*/  MOV R3, UR5 ;  /* 0x0000000500037c02 */ /* 0x002fe20008000f00 */
[----:B------:R-:W-:Y:S05]  /*3c70*/  BRA.U !UP0, `(.L_x_77) ;  /* 0xfffffffd08e87547 */ /* 0x000fea000b83ffff */
.L_x_76:
[-C--:B------:R-:W-:Y:S02]  /*3c80*/  SHF.L.U32 R2, R2, R3.reuse, RZ ;  /* 0x0000000302027219 */ /* 0x080fe400000006ff */
[----:B------:R-:W-:Y:S01]  /*3c90*/  SHF.L.U32 R0, R0, R3, RZ ;  /* 0x0000000300007219 */ /* 0x000fe200000006ff */
[----:B------:R-:W-:Y:S02]  /*3ca0*/  IMAD.SHL.U32 R3, R3, 0x20, RZ ;  /* 0x0000002003037824 */ /* 0x000fe400078e00ff */
[----:B------:R1:W-:Y:S04]  /*3cb0*/  ATOMS.OR RZ, [UR4+0x14], R2 ;  /* 0x00001402ffff798c */ /* 0x0003e8000b000004 */
[----:B------:R1:W-:Y:S04]  /*3cc0*/  ATOMS.OR RZ, [UR4+0x18], R0 ;  /* 0x00001800ffff798c */ /* 0x0003e8000b000004 */
[----:B------:R1:W-:Y:S01]  /*3cd0*/  STS [UR38+0x2a0], R3 ;  /* 0x0002a003ff007988 */ /* 0x0003e20008000826 */
[----:B------:R-:W-:Y:S05]  /*3ce0*/  BRA `(.L_x_75) ;  /* 0x0000000000107947 */ /* 0x000fea0003800000 */
.L_x_74:
[----:B------:R-:W-:Y:S02]  /*3cf0*/  MOV R0, 0xffffffff ;  /* 0xffffffff00007802 */ /* 0x000fe40000000f00 */
[----:B------:R-:W-:-:S03]  /*3d00*/  MOV R2, 0x3d30 ;  /* 0x00003d3000027802 */ /* 0x000fc60000000f00 */
[----:B------:R1:W-:Y:S04]  /*3d10*/  STS [UR38+0x2a0], R0 ;  /* 0x0002a000ff007988 */ /* 0x0003e80008000826 */
[----:B-1-3-5:R-:W-:Y:S05]  /*3d20*/  CALL.REL.NOINC `($__internal_1_$__cuda_sm10x_tcgen05_guardrail_trap_phase_invalid_during_alloc) ;  /* 0x0000005c00947944 */ /* 0x02afea0003c00000 */
.L_x_75:
[----:B------:R-:W-:Y:S05]  /*3d30*/  WARPSYNC.ALL ;  /* 0x0000000000007948 */ /* 0x000fea0003800000 */
[----:B------:R-:W2:Y:S01]  /*3d40*/  S2UR UR9, SR_CgaCtaId ;  /* 0x00000000000979c3 */ /* 0x000ea20000008800 */
[----:B------:R-:W-:Y:S01]  /*3d50*/  UMOV UR4, 0x400 ;  /* 0x0000040000047882 */ /* 0x000fe20000000000 */
[----:B------:R-:W-:-:S06]  /*3d60*/  NOP ;  /* 0x0000000000007918 */ /* 0x000fcc0000000000 */
[----:B------:R-:W-:Y:S06]  /*3d70*/  BAR.ARV 0x6, 0xa0 ;  /* 0x0182800000007b1d */ /* 0x000fec0000002000 */
[----:B------:R-:W4:Y:S01]  /*3d80*/  LDCU UR5, c[0x0][0x38c] ;  /* 0x00007180ff0577ac */ /* 0x000f220008000800 */
[----:B------:R-:W-:Y:S01]  /*3d90*/  IMAD.MOV.U32 R11, RZ, RZ, 0x1 ;  /* 0x00000001ff0b7424 */ /* 0x000fe200078e00ff */
[----:B------:R-:W-:Y:S01]  /*3da0*/  CS2R R8, SRZ ;  /* 0x0000000000087805 */ /* 0x000fe2000001ff00 */
[----:B------:R-:W-:Y:S01]  /*3db0*/  IMAD.MOV.U32 R10, RZ, RZ, RZ ;  /* 0x000000ffff0a7224 */ /* 0x000fe200078e00ff */
[----:B------:R-:W-:Y:S01]  /*3dc0*/  UMOV UR11, URZ ;  /* 0x000000ff000b7c82 */ /* 0x000fe20008000000 */
[----:B------:R-:W-:Y:S01]  /*3dd0*/  UMOV UR18, URZ ;  /* 0x000000ff00127c82 */ /* 0x000fe20008000000 */
[----:B------:R-:W-:Y:S01]  /*3de0*/  UMOV UR20, 0x0 ;  /* 0x0000000000147882 */ /* 0x000fe20000000000 */
[----:B------:R-:W-:Y:S01]  /*3df0*/  UMOV UR21, 0x8140010 ;  /* 0x0814001000157882 */ /* 0x000fe20000000000 */
[----:B--2---:R-:W-:Y:S01]  /*3e00*/  ULEA UR9, UR9, UR4, 0x18 ;  /* 0x0000000409097291 */ /* 0x004fe2000f8ec0ff */
[----:B------:R-:W2:Y:S03]  /*3e10*/  LDCU UR4, c[0x0][0x38c] ;  /* 0x00007180ff0477ac */ /* 0x000ea60008000800 */
[----:B------:R-:W-:-:S02]  /*3e20*/  UIADD3 UR10, UPT, UPT, UR9, 0xa400, URZ ;  /* 0x0000a400090a7890 */ /* 0x000fc4000fffe0ff */
[----:B----4-:R-:W-:-:S03]  /*3e30*/  UISETP.GE.AND UP3, UPT, UR5, 0x1, UPT ;  /* 0x000000010500788c */ /* 0x010fc6000bf66270 */
[----:B-1----:R-:W1:Y:S01]  /*3e40*/  LDS R0, [UR9+0x2a0] ;  /* 0x0002a009ff007984 */ /* 0x002e620008000800 */
[----:B------:R-:W-:-:S04]  /*3e50*/  USHF.R.U32.HI UR10, URZ, 0x4, UR10 ;  /* 0x00000004ff0a7899 */ /* 0x000fc8000801160a */
[----:B------:R-:W-:-:S04]  /*3e60*/  ULOP3.LUT UR10, UR10, 0x3fff, URZ, 0xc0, !UPT ;  /* 0x00003fff0a0a7892 */ /* 0x000fc8000f8ec0ff */
[----:B------:R-:W-:Y:S02]  /*3e70*/  ULOP3.LUT UR10, UR10, 0x10000, URZ, 0xfc, !UPT ;  /* 0x000100000a0a7892 */ /* 0x000fe4000f8efcff */
[----:B--2---:R-:W-:-:S04]  /*3e80*/  UIADD3 UR4, UPT, UPT, UR4, 0xf, URZ ;  /* 0x0000000f04047890 */ /* 0x004fc8000fffe0ff */
[----:B------:R-:W-:-:S04]  /*3e90*/  USHF.R.S32.HI UR8, URZ, 0x1f, UR4 ;  /* 0x0000001fff087899 */ /* 0x000fc80008011404 */
[----:B------:R-:W-:Y:S02]  /*3ea0*/  ULEA.HI UR8, UR8, UR4, URZ, 0x4 ;  /* 0x0000000408087291 */ /* 0x000fe4000f8f20ff */
[----:B------:R-:W-:Y:S02]  /*3eb0*/  UIADD3 UR4, UPT, UPT, UR9, 0x26400, URZ ;  /* 0x0002640009047890 */ /* 0x000fe4000fffe0ff */
[----:B------:R-:W-:Y:S02]  /*3ec0*/  USHF.R.S32.HI UR8, URZ, 0x4, UR8 ;  /* 0x00000004ff087899 */ /* 0x000fe40008011408 */
[----:B------:R-:W-:Y:S02]  /*3ed0*/  USHF.R.U32.HI UR4, URZ, 0x4, UR4 ;  /* 0x00000004ff047899 */ /* 0x000fe40008011604 */
[----:B------:R-:W-:Y:S02]  /*3ee0*/  UISETP.LT.AND UP0, UPT, UR8, 0x1, UPT ;  /* 0x000000010800788c */ /* 0x000fe4000bf01270 */
[----:B------:R-:W-:-:S02]  /*3ef0*/  ULOP3.LUT UR4, UR4, 0x3fff, URZ, 0xc0, !UPT ;  /* 0x00003fff04047892 */ /* 0x000fc4000f8ec0ff */
[----:B------:R-:W-:Y:S02]  /*3f00*/  USEL UR15, UR8, 0x1, !UP0 ;  /* 0x00000001080f7887 */ /* 0x000fe4000c000000 */
[----:B------:R-:W-:Y:S02]  /*3f10*/  ULOP3.LUT UR4, UR4, 0x10000, URZ, 0xfc, !UPT ;  /* 0x0001000004047892 */ /* 0x000fe4000f8efcff */
[----:B------:R-:W-:Y:S01]  /*3f20*/  UIADD3 UR15, UPT, UPT, -UR15, URZ, URZ ;  /* 0x000000ff0f0f7290 */ /* 0x000fe2000fffe1ff */
[----:B-1----:R-:W-:-:S15]  /*3f30*/  R2UR UR12, R0 ;  /* 0x00000000000c72ca */ /* 0x002fde00000e0000 */
.L_x_84:
[----:B------:R-:W-:Y:S02]  /*3f40*/  LEA R0, R10, UR9, 0x3 ;  /* 0x000000090a007c11 */ /* 0x000fe4000f8e18ff */
[----:B------:R-:W-:Y:S02]  /*3f50*/  SHF.L.U32 R5, R9, 0x1f, RZ ;  /* 0x0000001f09057819 */ /* 0x000fe400000006ff */
[----:B------:R-:W-:Y:S01]  /*3f60*/  PLOP3.LUT P0, PT, PT, PT, UP3, 0x80, 0x8 ;  /* 0x000000000008781c */ /* 0x000fe20003f0f038 */
[----:B------:R-:W-:Y:S01]  /*3f70*/  VIADD R3, R0, 0x200 ;  /* 0x0000020000037836 */ /* 0x000fe20000000000 */
[----:B-1----:R-:W1:Y:S02]  /*3f80*/  SYNCS.PHASECHK.TRANS64.TRYWAIT P1, [R0+URZ+0x1f0], R5 ;  /* 0x0001f005000075a7 */ /* 0x002e6400080211ff */
[----:B-1--4-:R-:W-:Y:S09]  /*3f90*/  @!P1 BRA `(.L_x_78) ;  /* 0x0000005400b09947 */ /* 0x012ff20003800000 */
.L_x_194:
[----:B------:R-:W-:Y:S01]  /*3fa0*/  LEA R4, R10, UR9, 0x4 ;  /* 0x000000090a047c11 */ /* 0x000fe2000f8e20ff */
[----:B------:R-:W-:Y:S01]  /*3fb0*/  @UP3 ULEA UR5, UR18, UR9, 0x3 ;  /* 0x0000000912053291 */ /* 0x000fe2000f8e18ff */
[----:B------:R-:W-:Y:S01]  /*3fc0*/  PLOP3.LUT P2, PT, PT, PT, PT, 0x80, 0x8 ;  /* 0x000000000008781c */ /* 0x000fe20003f4f070 */
[----:B------:R-:W-:Y:S01]  /*3fd0*/  ULEA UR14, UR11, UR9, 0x3 ;  /* 0x000000090b0e7291 */ /* 0x000fe2000f8e18ff */
[----:B------:R-:W-:Y:S02]  /*3fe0*/  PRMT R3, RZ, 0x654, R3 ;  /* 0x00000654ff037816 */ /* 0x000fe40000000003 */
[----:B-1----:R-:W1:Y:S01]  /*3ff0*/  LDS.128 R4, [R4+0x280] ;  /* 0x0002800004047984 */ /* 0x002e620000000c00 */
[----:B------:R-:W-:Y:S02]  /*4000*/  @P0 SHF.L.U32 R2, R8, 0x1f, RZ ;  /* 0x0000001f08020819 */ /* 0x000fe400000006ff */
[----:B------:R-:W-:Y:S01]  /*4010*/  SHF.L.U32 R0, R11, 0x1f, RZ ;  /* 0x0000001f0b007819 */ /* 0x000fe200000006ff */
[----:B------:R-:W-:Y:S01]  /*4020*/  @!PT LDS RZ, [RZ] ;  /* 0x00000000fffff984 */ /* 0x000fe20000000800 */
[----:B------:R-:W-:Y:S01]  /*4030*/  @!PT LDS RZ, [RZ] ;  /* 0x00000000fffff984 */ /* 0x000fe20000000800 */
[----:B------:R-:W-:Y:S01]  /*4040*/  @!PT LDS RZ, [RZ] ;  /* 0x00000000fffff984 */ /* 0x000fe20000000800 */
[----:B------:R-:W-:Y:S01]  /*4050*/  @!PT LDS RZ, [RZ] ;  /* 0x00000000fffff984 */ /* 0x000fe20000000800 */
[----:B------:R2:W-:Y:S06]  /*4060*/  MEMBAR.ALL.CTA ;  /* 0x0000000000007992 */ /* 0x0005ec0000008000 */
[----:B--2---:R-:W2:Y:S02]  /*4070*/  FENCE.VIEW.ASYNC.S ;  /* 0x00000000000073c6 */ /* 0x004ea40000000000 */
[----:B--2---:R2:W-:Y:S01]  /*4080*/  SYNCS.ARRIVE.TRANS64.RED.A1T0 RZ, [R3+URZ], RZ ;  /* 0x000000ff03ff79a7 */ /* 0x0045e200081004ff */
[----:B------:R2:W4:Y:S01]  /*4090*/  @P0 SYNCS.PHASECHK.TRANS64.TRYWAIT P2, [UR5], R2 ;  /* 0x00000002ff0005a7 */ /* 0x0005220008041105 */
[----:B-1----:R-:W-:Y:S01]  /*40a0*/  LOP3.LUT P1, RZ, R6, 0x1, RZ, 0xc0, !PT ;  /* 0x0000000106ff7812 */ /* 0x002fe2000782c0ff */
[----:B------:R-:W1:Y:S02]  /*40b0*/  SYNCS.PHASECHK.TRANS64.TRYWAIT P0, [UR14+0x230], R0 ;  /* 0x00023000ff0075a7 */ /* 0x000e64000800110e */
[----:B-12-4-:R-:W-:Y:S10]  /*40c0*/  @!P0 BRA `(.L_x_79) ;  /* 0x0000005400788947 */ /* 0x016ff40003800000 */
.L_x_196:
[----:B------:R-:W-:Y:S01]  /*40d0*/  IADD3 R10, PT, PT, R10, 0x1, RZ ;  /* 0x000000010a0a7810 */ /* 0x000fe20007ffe0ff */
[----:B------:R-:W-:Y:S06]  /*40e0*/  BRA.U !UP3, `(.L_x_80) ;  /* 0x000000010b887547 */ /* 0x000fec000b800000 */
[----:B------:R-:W-:Y:S02]  /*40f0*/  UIMAD UR13, UR11, 0x50, UR12 ;  /* 0x000000500b0d78a4 */ /* 0x000fe4000f8e020c */
[----:B------:R-:W-:Y:S01]  /*4100*/  UPLOP3.LUT UP4, UPT, UPT, UPT, UPT, 0x40, 0x4 ;  /* 0x000000000004789c */ /* 0x000fe20003f8e870 */
[----:B------:R-:W-:Y:S01]  /*4110*/  UMOV UR17, UR15 ;  /* 0x0000000f00117c82 */ /* 0x000fe20008000000 */
[----:B------:R-:W-:Y:S01]  /*4120*/  UMOV UR16, UR8 ;  /* 0x0000000800107c82 */ /* 0x000fe20008000000 */
[----:B------:R-:W-:-:S08]  /*4130*/  UMOV UR5, UR18 ;  /* 0x0000001200057c82 */ /* 0x000fd00008000000 */
.L_x_83:
[----:B------:R-:W-:Y:S02]  /*4140*/  UIADD3 UR17, UPT, UPT, UR17, 0x1, URZ ;  /* 0x0000000111117890 */ /* 0x000fe4000fffe0ff */
[----:B--2---:R-:W-:Y:S02]  /*4150*/  ULEA UR7, UR5, UR9, 0x3 ;  /* 0x0000000905077291 */ /* 0x004fe4000f8e18ff */
[----:B------:R-:W-:Y:S01]  /*4160*/  UISETP.NE.AND UP0, UPT, UR17, URZ, UPT ;  /* 0x000000ff1100728c */ /* 0x000fe2000bf05270 */
[----:B----4-:R-:W-:Y:S10]  /*4170*/  @P2 BRA `(.L_x_81) ;  /* 0x00000000000c2947 */ /* 0x010ff40003800000 */
[----:B-1----:R-:W-:Y:S04]  /*4180*/  SHF.L.U32 R3, R8, 0x1f, RZ ;  /* 0x0000001f08037819 */ /* 0x002fe800000006ff */
[----:B------:R-:W1:Y:S02]  /*4190*/  SYNCS.PHASECHK.TRANS64.TRYWAIT P0, [UR7], R3 ;  /* 0x00000003ff0075a7 */ /* 0x000e640008001107 */
[----:B-1----:R-:W-:Y:S05]  /*41a0*/  @!P0 BRA `(.L_x_82) ;  /* 0x0000005400588947 */ /* 0x002fea0003800000 */
.L_x_81:
[----:B------:R-:W-:Y:S01]  /*41b0*/  UISETP.NE.AND UP1, UPT, UR16, 0x1, UPT ;  /* 0x000000011000788c */ /* 0x000fe2000bf25270 */
[----:B------:R-:W-:Y:S01]  /*41c0*/  PLOP3.LUT P2, PT, PT, PT, PT, 0x80, 0x8 ;  /* 0x000000000008781c */ /* 0x000fe20003f4f070 */
[----:B------:R-:W-:Y:S02]  /*41d0*/  UIADD3 UR18, UPT, UPT, UR5, 0x1, URZ ;  /* 0x0000000105127890 */ /* 0x000fe4000fffe0ff */
[----:B------:R-:W-:Y:S02]  /*41e0*/  UIMAD UR6, UR5, 0xa0, UR4 ;  /* 0x000000a0050678a4 */ /* 0x000fe4000f8e0204 */
[----:B------:R-:W-:Y:S01]  /*41f0*/  UISETP.NE.AND UP2, UPT, UR18, 0x1c, UPT ;  /* 0x0000001c1200788c */ /* 0x000fe2000bf45270 */
[----:B------:R-:W-:Y:S01]  /*4200*/  PLOP3.LUT P0, PT, PT, PT, UP1, 0x80, 0x8 ;  /* 0x000000000008781c */ /* 0x000fe20003f0f018 */
[----:B------:R-:W-:Y:S02]  /*4210*/  UIADD3 UR16, UPT, UPT, UR16, -0x1, URZ ;  /* 0xffffffff10107890 */ /* 0x000fe4000fffe0ff */
[----:B------:R-:W-:Y:S02]  /*4220*/  USEL UR22, URZ, 0x1, UP2 ;  /* 0x00000001ff167887 */ /* 0x000fe40009000000 */
[----:B------:R-:W-:Y:S01]  /*4230*/  USEL UR18, UR18, URZ, UP2 ;  /* 0x000000ff12127287 */ /* 0x000fe20009000000 */
[----:B------:R-:W-:Y:S03]  /*4240*/  UMOV UR23, 0xc0004010 ;  /* 0xc000401000177882 */ /* 0x000fe60000000000 */
[----:B------:R-:W-:Y:S01]  /*4250*/  @UP1 ULEA UR19, UR18, UR9, 0x3 ;  /* 0x0000000912131291 */ /* 0x000fe2000f8e18ff */
[----:B------:R-:W-:Y:S01]  /*4260*/  LOP3.LUT R8, R8, UR22, RZ, 0x3c, !PT ;  /* 0x0000001608087c12 */ /* 0x000fe2000f8e3cff */
[----:B------:R-:W-:Y:S03]  /*4270*/  ULEA UR22, UR5, UR10, 0x8 ;  /* 0x0000000a05167291 */ /* 0x000fe6000f8e40ff */
[----:B-1----:R-:W-:Y:S01]  /*4280*/  @P0 SHF.L.U32 R0, R8, 0x1f, RZ ;  /* 0x0000001f08000819 */ /* 0x002fe200000006ff */
[----:B------:R-:W-:Y:S03]  /*4290*/  UMOV UR5, UR18 ;  /* 0x0000001200057c82 */ /* 0x000fe60008000000 */
[----:B------:R2:W4:Y:S01]  /*42a0*/  @P0 SYNCS.PHASECHK.TRANS64.TRYWAIT P2, [UR19], R0 ;  /* 0x00000000ff0005a7 */ /* 0x0005220008041113 */
[----:B------:R-:W-:Y:S03]  /*42b0*/  UIADD3 UR19, UPT, UPT, UR7, 0xe0, URZ ;  /* 0x000000e007137890 */ /* 0x000fe6000fffe0ff */
[----:B------:R-:W-:Y:S02]  /*42c0*/  UMOV UR7, 0xc0004010 ;  /* 0xc000401000077882 */ /* 0x000fe40000000000 */
[----:B------:R2:W-:Y:S01]  /*42d0*/  UTCHMMA gdesc[UR22], gdesc[UR6], tmem[UR13], tmem[UR20], idesc[UR21], UP4 ;  /* 0x00ff1406160075ea */ /* 0x0005e2000a00000d */
[----:B------:R-:W-:Y:S03]  /*42e0*/  UPLOP3.LUT UP4, UPT, UPT, UPT, UPT, 0x80, 0x8 ;  /* 0x000000000008789c */ /* 0x000fe60003f8f070 */
[----:B------:R2:W-:Y:S01]  /*42f0*/  UTCBAR [UR19], URZ ;  /* 0x000000ff130073e9 */ /* 0x0005e200080000ff */
[----:B------:R-:W-:Y:S07]  /*4300*/  BRA.U UP0, `(.L_x_83) ;  /* 0xfffffffd008c7547 */ /* 0x000fee000b83ffff */
.L_x_80:
[----:B------:R-:W-:Y:S01]  /*4310*/  UIADD3 UR11, UPT, UPT, UR11, 0x1, URZ ;  /* 0x000000010b0b7890 */ /* 0x000fe2000fffe0ff */
[C---:B------:R-:W-:Y:S01]  /*4320*/  ISETP.NE.AND P0, PT, R10.reuse, 0x2, PT ;  /* 0x000000020a00780c */ /* 0x040fe20003f05270 */
[----:B------:R-:W-:Y:S02]  /*4330*/  UIADD3 UR14, UPT, UPT, UR14, 0x210, URZ ;  /* 0x000002100e0e7890 */ /* 0x000fe4000fffe0ff */
[----:B------:R-:W-:Y:S01]  /*4340*/  UISETP.NE.AND UP0, UPT, UR11, 0x4, UPT ;  /* 0x000000040b00788c */ /* 0x000fe2000bf05270 */
[----:B-12---:R-:W-:Y:S02]  /*4350*/  SEL R0, RZ, 0x1, P0 ;  /* 0x00000001ff007807 */ /* 0x006fe40000000000 */
[----:B------:R-:W-:Y:S01]  /*4360*/  SEL R10, R10, RZ, P0 ;  /* 0x000000ff0a0a7207 */ /* 0x000fe20000000000 */
[----:B------:R-:W-:Y:S01]  /*4370*/  USEL UR5, URZ, 0x1, UP0 ;  /* 0x00000001ff057887 */ /* 0x000fe20008000000 */
[----:B------:R-:W-:Y:S01]  /*4380*/  LOP3.LUT R9, R9, R0, RZ, 0x3c, !PT ;  /* 0x0000000009097212 */ /* 0x000fe200078e3cff */
[----:B------:R-:W-:Y:S01]  /*4390*/  USEL UR11, UR11, URZ, UP0 ;  /* 0x000000ff0b0b7287 */ /* 0x000fe20008000000 */
[----:B------:R1:W-:Y:S03]  /*43a0*/  UTCBAR [UR14], URZ ;  /* 0x000000ff0e0073e9 */ /* 0x0003e600080000ff */
[----:B------:R-:W-:Y:S01]  /*43b0*/  LOP3.LUT R11, R11, UR5, RZ, 0x3c, !PT ;  /* 0x000000050b0b7c12 */ /* 0x000fe2000f8e3cff */
[----:B------:R-:W-:Y:S07]  /*43c0*/  @P1 BRA `(.L_x_84) ;  /* 0xfffffff800dc1947 */ /* 0x000fee000383ffff */
[----:B------:R-:W2:Y:S01]  /*43d0*/  S2UR UR4, SR_CgaCtaId ;  /* 0x00000000000479c3 */ /* 0x000ea20000008800 */
[----:B------:R-:W-:Y:S01]  /*43e0*/  ELECT P0, URZ, PT ;  /* 0x0000000000ff782f */ /* 0x000fe20003800000 */
[----:B------:R-:W-:Y:S01]  /*43f0*/  IMAD.MOV.U32 R0, RZ, RZ, 0x1 ;  /* 0x00000001ff007424 */ /* 0x000fe200078e00ff */
[----:B------:R-:W-:Y:S01]  /*4400*/  UIADD3 UR9, UPT, UPT, UR9, 0x230, URZ ;  /* 0x0000023009097890 */ /* 0x000fe2000fffe0ff */
[----:B------:R-:W-:Y:S01]  /*4410*/  SHF.L.U32 R3, R11, 0x1f, RZ ;  /* 0x0000001f0b037819 */ /* 0x000fe200000006ff */
[----:B------:R-:W-:-:S03]  /*4420*/  UMOV UR5, 0x40 ;  /* 0x0000004000057882 */ /* 0x000fc60000000000 */
[----:B------:R-:W-:Y:S01]  /*4430*/  UVIRTCOUNT.DEALLOC.SMPOOL 0x80 ;  /* 0x000000800000784c */ /* 0x000fe20000000000 */
[----:B--2---:R-:W-:Y:S02]  /*4440*/  ULEA UR4, UR4, UR5, 0x18 ;  /* 0x0000000504047291 */ /* 0x004fe4000f8ec0ff */
[----:B------:R-:W-:-:S07]  /*4450*/  ULEA UR5, UR11, UR9, 0x3 ;  /* 0x000000090b057291 */ /* 0x000fce000f8e18ff */
[----:B------:R2:W-:Y:S02]  /*4460*/  @P0 STS.U8 [UR4+0x1c], R0 ;  /* 0x00001c00ff000988 */ /* 0x0005e40008000004 */
[----:B------:R-:W3:Y:S02]  /*4470*/  SYNCS.PHASECHK.TRANS64.TRYWAIT P0, [UR5], R3 ;  /* 0x00000003ff0075a7 */ /* 0x000ee40008001105 */
[----:B--23--:R-:W-:Y:S05]  /*4480*/  @!P0 BRA `(.L_x_85) ;  /* 0x0000005000b88947 */ /* 0x00cfea0003800000 */
.L_x_199:
[----:B------:R-:W-:-:S04]  /*4490*/  UIADD3 UR6, UPT, UPT, UR11, 0x1, URZ ;  /* 0x000000010b067890 */ /* 0x000fc8000fffe0ff */
[----:B------:R-:W-:-:S04]  /*44a0*/  UISETP.NE.AND UP0, UPT, UR6, 0x4, UPT ;  /* 0x000000040600788c */ /* 0x000fc8000bf05270 */
[----:B------:R-:W-:Y:S02]  /*44b0*/  USEL UR7, URZ, 0x1, UP0 ;  /* 0x00000001ff077887 */ /* 0x000fe40008000000 */
[----:B------:R-:W-:-:S04]  /*44c0*/  USEL UR6, UR6, URZ, UP0 ;  /* 0x000000ff06067287 */ /* 0x000fc80008000000 */
[----:B------:R-:W-:Y:S01]  /*44d0*/  ULEA UR5, UR6, UR9, 0x3 ;  /* 0x0000000906057291 */ /* 0x000fe2000f8e18ff */
[----:B------:R-:W-:-:S04]  /*44e0*/  LOP3.LUT R2, R11, UR7, RZ, 0x3c, !PT ;  /* 0x000000070b027c12 */ /* 0x000fc8000f8e3cff */
[----:B--2---:R-:W-:-:S04]  /*44f0*/  SHF.L.U32 R3, R2, 0x1f, RZ ;  /* 0x0000001f02037819 */ /* 0x004fc800000006ff */
[----:B------:R-:W2:Y:S02]  /*4500*/  SYNCS.PHASECHK.TRANS64.TRYWAIT P0, [UR5], R3 ;  /* 0x00000003ff0075a7 */ /* 0x000ea40008001105 */
[----:B--2---:R-:W-:Y:S05]  /*4510*/  @!P0 BRA `(.L_x_86) ;  /* 0x0000005000ac8947 */ /* 0x004fea0003800000 */
.L_x_201:
        /* <DEDUP_REMOVED lines=9> */
.L_x_203:
[----:B------:R-:W-:-:S04]  /*45b0*/  UIADD3 UR6, UPT, UPT, UR6, 0x1, URZ ;  /* 0x0000000106067890 */ /* 0x000fc8000fffe0ff */
[----:B------:R-:W-:-:S04]  /*45c0*/  UISETP.NE.AND UP0, UPT, UR6, 0x4, UPT ;  /* 0x000000040600788c */ /* 0x000fc8000bf05270 */
[----:B------:R-:W-:Y:S02]  /*45d0*/  USEL UR5, URZ, 0x1, UP0 ;  /* 0x00000001ff057887 */ /* 0x000fe40008000000 */
[----:B------:R-:W-:-:S04]  /*45e0*/  USEL UR6, UR6, URZ, UP0 ;  /* 0x000000ff06067287 */ /* 0x000fc80008000000 */
[----:B------:R-:W-:Y:S01]  /*45f0*/  ULEA UR6, UR6, UR9, 0x3 ;  /* 0x0000000906067291 */ /* 0x000fe2000f8e18ff */
[----:B--2---:R-:W-:-:S04]  /*4600*/  LOP3.LUT R3, R2, UR5, RZ, 0x3c, !PT ;  /* 0x0000000502037c12 */ /* 0x004fc8000f8e3cff */
[----:B------:R-:W-:-:S04]  /*4610*/  SHF.L.U32 R3, R3, 0x1f, RZ ;  /* 0x0000001f03037819 */ /* 0x000fc800000006ff */
[----:B------:R-:W2:Y:S02]  /*4620*/  SYNCS.PHASECHK.TRANS64.TRYWAIT P0, [UR6], R3 ;  /* 0x00000003ff0075a7 */ /* 0x000ea40008001106 */
[----:B--2---:R-:W-:Y:S05]  /*4630*/  @!P0 BRA `(.L_x_88) ;  /* 0x0000005000948947 */ /* 0x004fea0003800000 */
.L_x_205:
[----:B------:R-:W-:Y:S01]  /*4640*/  NOP ;  /* 0x0000000000007918 */ /* 0x000fe20000000000 */
[----:B--2---:R-:W2:Y:S01]  /*4650*/  LDS R0, [UR4+0x14] ;  /* 0x00001404ff007984 */ /* 0x004ea20008000800 */
[----:B------:R-:W-:Y:S01]  /*4660*/  ULOP3.LUT UR6, UR12, 0xffff, URZ, 0xc0, !UPT ;  /* 0x0000ffff0c067892 */ /* 0x000fe2000f8ec0ff */
[----:B------:R-:W-:Y:S01]  /*4670*/  UMOV UR8, 0xffff ;  /* 0x0000ffff00087882 */ /* 0x000fe20000000000 */
[----:B------:R-:W-:Y:S02]  /*4680*/  UMOV UR5, 0x1 ;  /* 0x0000000100057882 */ /* 0x000fe40000000000 */
[----:B------:R-:W-:-:S04]  /*4690*/  USHF.R.U32.HI UR6, URZ, 0x5, UR6 ;  /* 0x00000005ff067899 */ /* 0x000fc80008011606 */
[----:B------:R-:W-:Y:S02]  /*46a0*/  USHF.L.U32 UR8, UR8, UR6, URZ ;  /* 0x0000000608087299 */ /* 0x000fe400080006ff */
[----:B------:R-:W-:-:S04]  /*46b0*/  USHF.L.U32 UR5, UR5, UR6, URZ ;  /* 0x0000000605057299 */ /* 0x000fc800080006ff */
[----:B--2---:R-:W-:-:S04]  /*46c0*/  LOP3.LUT R0, R0, UR8, RZ, 0xc0, !PT ;  /* 0x0000000800007c12 */ /* 0x004fc8000f8ec0ff */
[----:B------:R-:W-:-:S13]  /*46d0*/  ISETP.NE.AND P0, PT, R0, UR8, PT ;  /* 0x0000000800007c0c */ /* 0x000fda000bf05270 */
[----:B------:R-:W-:Y:S05]  /*46e0*/  @P0 BRA `(.L_x_89) ;  /* 0x0000000000580947 */ /* 0x000fea0003800000 */
[----:B------:R-:W2:Y:S02]  /*46f0*/  LDS R0, [UR4+0x18] ;  /* 0x00001804ff007984 */ /* 0x000ea40008000800 */
[----:B--2---:R-:W-:-:S04]  /*4700*/  LOP3.LUT R0, R0, UR5, RZ, 0xc0, !PT ;  /* 0x0000000500007c12 */ /* 0x004fc8000f8ec0ff */
[----:B------:R-:W-:-:S13]  /*4710*/  ISETP.NE.AND P0, PT, R0, UR5, PT ;  /* 0x0000000500007c0c */ /* 0x000fda000bf05270 */
[----:B------:R-:W-:Y:S05]  /*4720*/  @P0 BRA `(.L_x_90) ;  /* 0x00000000003c0947 */ /* 0x000fea0003800000 */
[----:B------:R-:W2:Y:S01]  /*4730*/  S2R R2, SR_LANEID ;  /* 0x0000000000027919 */ /* 0x000ea20000000000 */
[----:B------:R-:W-:Y:S01]  /*4740*/  ULOP3.LUT UR8, URZ, UR8, URZ, 0x33, !UPT ;  /* 0x00000008ff087292 */ /* 0x000fe2000f8e33ff */
[----:B------:R-:W-:Y:S01]  /*4750*/  LOP3.LUT R4, RZ, UR5, RZ, 0x33, !PT ;  /* 0x00000005ff047c12 */ /* 0x000fe2000f8e33ff */
[----:B------:R-:W-:Y:S02]  /*4760*/  VOTEU.ANY UR7, UPT, PT ;  /* 0x0000000000077886 */ /* 0x000fe400038e0100 */
[----:B------:R-:W-:Y:S01]  /*4770*/  UFLO.U32 UR7, UR7 ;  /* 0x00000007000772bd */ /* 0x000fe200080e0000 */
[----:B------:R-:W3:Y:S01]  /*4780*/  REDUX UR5, R4 ;  /* 0x00000000040573c4 */ /* 0x000ee20000000000 */
[----:B------:R-:W-:-:S06]  /*4790*/  IMAD.U32 R0, RZ, RZ, UR8 ;  /* 0x00000008ff007e24 */ /* 0x000fcc000f8e00ff */
[----:B------:R1:W-:Y:S01]  /*47a0*/  UTCATOMSWS.AND URZ, UR8 ;  /* 0x0000000800ff79e3 */ /* 0x0003e20008000000 */
[----:B------:R-:W4:Y:S01]  /*47b0*/  REDUX UR6, R0 ;  /* 0x00000000000673c4 */ /* 0x000f220000000000 */
[----:B--2---:R-:W-:Y:S01]  /*47c0*/  ISETP.EQ.U32.AND P0, PT, R2, UR7, PT ;  /* 0x0000000702007c0c */ /* 0x004fe2000bf02070 */
[----:B---3--:R-:W-:Y:S01]  /*47d0*/  IMAD.U32 R2, RZ, RZ, UR5 ;  /* 0x00000005ff027e24 */ /* 0x008fe2000f8e00ff */
[----:B----4-:R-:W-:-:S11]  /*47e0*/  MOV R3, UR6 ;  /* 0x0000000600037c02 */ /* 0x010fd60008000f00 */
[----:B------:R1:W-:Y:S04]  /*47f0*/  @P0 ATOMS.AND RZ, [UR4+0x14], R3 ;  /* 0x00001403ffff098c */ /* 0x0003e8000a800004 */
[----:B------:R1:W-:Y:S01]  /*4800*/  @P0 ATOMS.AND RZ, [UR4+0x18], R2 ;  /* 0x00001802ffff098c */ /* 0x0003e2000a800004 */
[----:B------:R-:W-:Y:S05]  /*4810*/  BRA `(.L_x_91) ;  /* 0x0000000000147947 */ /* 0x000fea0003800000 */
.L_x_90:
[----:B------:R-:W-:Y:S02]  /*4820*/  MOV R2, 0x4840 ;  /* 0x0000484000027802 */ /* 0x000fe40000000f00 */
[----:B-1--45:R-:W-:Y:S05]  /*4830*/  CALL.REL.NOINC `($__internal_0_$__cuda_sm10x_tcgen05_guardrail_trap_col_being_dealloced_not_returned_by_alloc) ;  /* 0x0000005000c47944 */ /* 0x032fea0003c00000 */
[----:B------:R-:W-:Y:S05]  /*4840*/  BRA `(.L_x_91) ;  /* 0x0000000000087947 */ /* 0x000fea0003800000 */
.L_x_89:
[----:B------:R-:W-:Y:S02]  /*4850*/  MOV R2, 0x4870 ;  /* 0x0000487000027802 */ /* 0x000fe40000000f00 */
[----:B-1--45:R-:W-:Y:S05]  /*4860*/  CALL.REL.NOINC `($__internal_2_$__cuda_sm10x_tcgen05_guardrail_trap_unallocated_columns_being_dealloced) ;  /* 0x0000005000d07944 */ /* 0x032fea0003c00000 */
.L_x_91:
[----:B------:R-:W-:Y:S01]  /*4870*/  NOP ;  /* 0x0000000000007918 */ /* 0x000fe20000000000 */
[----:B-1----:R-:W-:Y:S05]  /*4880*/  EXIT ;  /* 0x000000000000794d */ /* 0x002fea0003800000 */
.L_x_73:
[----:B------:R-:W-:-:S09]  /*4890*/  UISETP.NE.OR UP2, UPT, UR8, 0x3, !UP2 ;  /* 0x000000030800788c */ /* 0x000fd2000d745670 */
[----:B------:R-:W-:Y:S05]  /*48a0*/  BRA.U UP2, `(.L_x_92) ;  /* 0x0000000d02787547 */ /* 0x000fea000b800000 */
[----:B------:R-:W1:Y:S01]  /*48b0*/  LDC R0, c[0x0][0xb30] ;  /* 0x0002cc00ff007b82 */ /* 0x000e620000000800 */
[----:B------:R-:W2:Y:S01]  /*48c0*/  LDCU.64 UR4, c[0x0][0x888] ;  /* 0x00011100ff0477ac */ /* 0x000ea20008000a00 */
[----:B------:R-:W-:Y:S02]  /*48d0*/  HFMA2 R27, -RZ, RZ, 0, 0 ;  /* 0x00000000ff1b7431 */ /* 0x000fe400000001ff */
[----:B------:R-:W-:Y:S01]  /*48e0*/  IMAD.MOV.U32 R29, RZ, RZ, 0x1 ;  /* 0x00000001ff1d7424 */ /* 0x000fe200078e00ff */
[----:B------:R-:W-:Y:S01]  /*48f0*/  MOV R25, 0x5000 ;  /* 0x0000500000197802 */ /* 0x000fe20000000f00 */
[----:B------:R-:W4:Y:S01]  /*4900*/  LDCU.64 UR14, c[0x0][0x890] ;  /* 0x00011200ff0e77ac */ /* 0x000f220008000a00 */
[----:B------:R-:W-:Y:S01]  /*4910*/  IMAD.MOV.U32 R28, RZ, RZ, RZ ;  /* 0x000000ffff1c7224 */ /* 0x000fe200078e00ff */
[----:B------:R-:W3:Y:S01]  /*4920*/  LDC R19, c[0x0][0x370] ;  /* 0x0000dc00ff137b82 */ /* 0x000ee20000000800 */
[----:B------:R-:W-:Y:S01]  /*4930*/  UPLOP3.LUT UP1, UPT, UPT, UPT, UPT, 0x40, 0x4 ;  /* 0x000000000004789c */ /* 0x000fe20003f2e870 */
[----:B------:R-:W-:-:S06]  /*4940*/  UMOV UR6, URZ ;  /* 0x000000ff00067c82 */ /* 0x000fcc0008000000 */
[----:B------:R-:W3:Y:S01]  /*4950*/  LDC R2, c[0x0][0xb0c] ;  /* 0x0002c300ff027b82 */ /* 0x000ee20000000800 */
[----:B--2---:R-:W-:-:S03]  /*4960*/  UISETP.NE.U32.AND UP5, UPT, UR4, URZ, UPT ;  /* 0x000000ff0400728c */ /* 0x004fc6000bfa5070 */
[----:B------:R-:W-:Y:S01]  /*4970*/  UMOV UR4, 0x400 ;  /* 0x0000040000047882 */ /* 0x000fe20000000000 */
[----:B----4-:R-:W-:-:S03]  /*4980*/  UISETP.NE.U32.AND UP6, UPT, UR14, URZ, UPT ;  /* 0x000000ff0e00728c */ /* 0x010fc6000bfc5070 */
[----:B------:R-:W2:Y:S01]  /*4990*/  LDC R18, c[0x0][0xb20] ;  /* 0x0002c800ff127b82 */ /* 0x000ea20000000800 */
[----:B-1----:R-:W-:Y:S01]  /*49a0*/  ISETP.NE.AND P1, PT, R0, 0x1, PT ;  /* 0x000000010000780c */ /* 0x002fe20003f25270 */
[----:B------:R-:W-:Y:S02]  /*49b0*/  UISETP.NE.AND.EX UP5, UPT, UR5, URZ, UPT, UP5 ;  /* 0x000000ff0500728c */ /* 0x000fe4000bfa5350 */
[----:B------:R-:W-:Y:S02]  /*49c0*/  ULEA UR4, UR38, UR4, 0x18 ;  /* 0x0000000426047291 */ /* 0x000fe4000f8ec0ff */
[----:B------:R-:W-:Y:S02]  /*49d0*/  UISETP.NE.AND.EX UP6, UPT, UR15, URZ, UPT, UP6 ;  /* 0x000000ff0f00728c */ /* 0x000fe4000bfc5360 */
[----:B------:R-:W1:Y:S08]  /*49e0*/  LDC.64 R30, c[0x0][0x348] ;  /* 0x0000d200ff1e7b82 */ /* 0x000e700000000a00 */
[----:B------:R-:W4:Y:S08]  /*49f0*/  LDC.64 R16, c[0x0][0xb10] ;  /* 0x0002c400ff107b82 */ /* 0x000f300000000a00 */
[----:B------:R-:W1:Y:S08]  /*4a00*/  LDC.64 R6, c[0x0][0xb18] ;  /* 0x0002c600ff067b82 */ /* 0x000e700000000a00 */
[----:B------:R-:W1:Y:S08]  /*4a10*/  LDC.64 R4, c[0x0][0xb28] ;  /* 0x0002ca00ff047b82 */ /* 0x000e700000000a00 */
[----:B--23--:R-:W1:Y:S02]  /*4a20*/  LDC R24, c[0x0][0x374] ;  /* 0x0000dd00ff187b82 */ /* 0x00ce640000000800 */
.L_x_100:
[C---:B------:R-:W-:Y:S02]  /*4a30*/  LEA R0, R28.reuse, UR4, 0x3 ;  /* 0x000000041c007c11 */ /* 0x040fe4000f8e18ff */
[----:B------:R-:W-:Y:S02]  /*4a40*/  SHF.L.U32 R3, R27, 0x1f, RZ ;  /* 0x0000001f1b037819 */ /* 0x000fe400000006ff */
[----:B------:R-:W-:Y:S02]  /*4a50*/  LEA R20, R28, UR4, 0x4 ;  /* 0x000000041c147c11 */ /* 0x000fe4000f8e20ff */
[----:B------:R-:W2:Y:S02]  /*4a60*/  SYNCS.PHASECHK.TRANS64.TRYWAIT P0, [R0+URZ+0x1f0], R3 ;  /* 0x0001f003000075a7 */ /* 0x000ea400080011ff */
[----:B--2---:R-:W-:Y:S05]  /*4a70*/  @!P0 BRA `(.L_x_93) ;  /* 0x0000004c009c8947 */ /* 0x004fea0003800000 */
.L_x_206:
[----:B------:R-:W-:Y:S01]  /*4a80*/  ISETP.GE.AND P0, PT, R92, 0x1, PT ;  /* 0x000000015c00780c */ /* 0x000fe20003f06270 */
[----:B------:R-:W3:Y:S01]  /*4a90*/  LDS.128 R20, [R20+0x280] ;  /* 0x0002800014147984 */ /* 0x000ee20000000c00 */
[----:B------:R-:W-:Y:S01]  /*4aa0*/  ISETP.NE.U32.AND P3, PT, RZ, UR14, PT ;  /* 0x0000000eff007c0c */ /* 0x000fe2000bf65070 */
[----:B--2---:R-:W-:Y:S03]  /*4ab0*/  VIADD R0, R0, 0x200 ;  /* 0x0000020000007836 */ /* 0x004fe60000000000 */
[----:B------:R-:W-:Y:S01]  /*4ac0*/  ISETP.NE.AND.EX P3, PT, RZ, UR15, PT, P3 ;  /* 0x0000000fff007c0c */ /* 0x000fe2000bf65330 */
[----:B------:R-:W-:Y:S01]  /*4ad0*/  @!PT LDS RZ, [RZ] ;  /* 0x00000000fffff984 */ /* 0x000fe20000000800 */
[----:B------:R-:W-:Y:S01]  /*4ae0*/  @!PT LDS RZ, [RZ] ;  /* 0x00000000fffff984 */ /* 0x000fe20000000800 */
[----:B------:R-:W-:Y:S01]  /*4af0*/  @!PT LDS RZ, [RZ] ;  /* 0x00000000fffff984 */ /* 0x000fe20000000800 */
[----:B------:R-:W-:Y:S01]  /*4b00*/  @!PT LDS RZ, [RZ] ;  /* 0x00000000fffff984 */ /* 0x000fe20000000800 */
[----:B------:R2:W-:Y:S06]  /*4b10*/  MEMBAR.ALL.CTA ;  /* 0x0000000000007992 */ /* 0x0005ec0000008000 */
[----:B--2---:R-:W2:Y:S01]  /*4b20*/  FENCE.VIEW.ASYNC.S ;  /* 0x00000000000073c6 */ /* 0x004ea20000000000 */
[----:B------:R-:W-:Y:S04]  /*4b30*/  PRMT R0, RZ, 0x654, R0 ;  /* 0x00000654ff007816 */ /* 0x000fe80000000000 */
[----:B--2---:R2:W-:Y:S01]  /*4b40*/  SYNCS.ARRIVE.TRANS64.RED.A1T0 RZ, [R0+URZ], RZ ;  /* 0x000000ff00ff79a7 */ /* 0x0045e200081004ff */
[----:B---3--:R-:W-:Y:S11]  /*4b50*/  LOP3.LUT P4, RZ, R22, 0x1, RZ, 0xc0, !PT ;  /* 0x0000000116ff7812 */ /* 0x008ff6000788c0ff */
[----:B------:R-:W-:Y:S02]  /*4b60*/  @!UPT UIADD3 URZ, UPT, UPT, URZ, URZ, URZ ;  /* 0x000000fffffff290 */ /* 0x000fe4000fffe0ff */
[----:B------:R-:W-:Y:S02]  /*4b70*/  @P4 MOV R13, R20 ;  /* 0x00000014000d4202 */ /* 0x000fe40000000f00 */
[----:B------:R-:W-:Y:S01]  /*4b80*/  @P4 LOP3.LUT R8, R21, 0xffff, RZ, 0xc0, !PT ;  /* 0x0000ffff15084812 */ /* 0x000fe200078ec0ff */
[----:B--2---:R-:W-:Y:S06]  /*4b90*/  @!P0 BRA `(.L_x_94) ;  /* 0x0000000000a48947 */ /* 0x004fec0003800000 */
[----:B-1----:R-:W-:Y:S01]  /*4ba0*/  IMAD.HI.U32 R33, R24, R7, RZ ;  /* 0x0000000718217227 */ /* 0x002fe200078e00ff */
[----:B------:R-:W-:Y:S02]  /*4bb0*/  ISETP.NE.AND P0, PT, R6, 0x1, PT ;  /* 0x000000010600780c */ /* 0x000fe40003f05270 */
[----:B------:R-:W-:Y:S01]  /*4bc0*/  ISETP.NE.AND P2, PT, R92, 0x1, PT ;  /* 0x000000015c00780c */ /* 0x000fe20003f45270 */
[----:B----4-:R-:W-:Y:S01]  /*4bd0*/  IMAD.HI.U32 R32, R19, R16, RZ ;  /* 0x0000001013207227 */ /* 0x010fe200078e00ff */
[----:B------:R-:W-:Y:S02]  /*4be0*/  SHF.R.U32.HI R33, RZ, R18, R33 ;  /* 0x00000012ff217219 */ /* 0x000fe40000011621 */
[----:B------:R-:W-:Y:S01]  /*4bf0*/  ISETP.NE.AND P5, PT, R2, 0x1, PT ;  /* 0x000000010200780c */ /* 0x000fe20003fa5270 */
[----:B------:R-:W-:Y:S01]  /*4c00*/  IMAD.HI.U32 R34, R13, R16, RZ ;  /* 0x000000100d227227 */ /* 0x000fe200078e00ff */
[----:B------:R-:W-:Y:S02]  /*4c10*/  SHF.R.U32.HI R32, RZ, R17, R32 ;  /* 0x00000011ff207219 */ /* 0x000fe40000011620 */
[----:B------:R-:W-:Y:S01]  /*4c20*/  SEL R3, R24, R33, !P0 ;  /* 0x0000002118037207 */ /* 0x000fe20004000000 */
[C---:B------:R-:W-:Y:S01]  /*4c30*/  IMAD.HI.U32 R33, R8.reuse, R7, RZ ;  /* 0x0000000708217227 */ /* 0x040fe200078e00ff */
[----:B------:R-:W-:Y:S02]  /*4c40*/  SEL R11, R19, R32, !P5 ;  /* 0x00000020130b7207 */ /* 0x000fe40006800000 */
[----:B------:R-:W-:Y:S01]  /*4c50*/  SHF.R.U32.HI R34, RZ, R17, R34 ;  /* 0x00000011ff227219 */ /* 0x000fe20000011622 */
[----:B------:R-:W-:Y:S01]  /*4c60*/  IMAD.HI.U32 R36, R3, R4, RZ ;  /* 0x0000000403247227 */ /* 0x000fe200078e00ff */
[----:B------:R-:W-:Y:S03]  /*4c70*/  SHF.R.U32.HI R33, RZ, R18, R33 ;  /* 0x00000012ff217219 */ /* 0x000fe60000011621 */
[----:B------:R-:W-:Y:S01]  /*4c80*/  IMAD.HI.U32 R32, R11, R4, RZ ;  /* 0x000000040b207227 */ /* 0x000fe200078e00ff */
[----:B------:R-:W-:Y:S02]  /*4c90*/  @P2 SHF.R.U32.HI R3, RZ, R5, R36 ;  /* 0x00000005ff032219 */ /* 0x000fe40000011624 */
[----:B------:R-:W-:Y:S02]  /*4ca0*/  SEL R9, R8, R33, !P0 ;  /* 0x0000002108097207 */ /* 0x000fe40004000000 */
[----:B------:R-:W-:Y:S01]  /*4cb0*/  @P2 SHF.R.U32.HI R11, RZ, R5, R32 ;  /* 0x00000005ff0b2219 */ /* 0x000fe20000011620 */
[C---:B------:R-:W-:Y:S01]  /*4cc0*/  IMAD R10, R92.reuse, R3, RZ ;  /* 0x000000035c0a7224 */ /* 0x040fe200078e02ff */
[----:B------:R-:W-:Y:S01]  /*4cd0*/  SEL R3, R13, R34, !P5 ;  /* 0x000000220d037207 */ /* 0x000fe20006800000 */
[C---:B------:R-:W-:Y:S03]  /*4ce0*/  IMAD.HI.U32 R14, R9.reuse, R4, RZ ;  /* 0x00000004090e7227 */ /* 0x040fe600078e00ff */
[----:B------:R-:W-:Y:S01]  /*4cf0*/  ISETP.GE.AND P0, PT, R9, R10, PT ;  /* 0x0000000a0900720c */ /* 0x000fe20003f06270 */
[C---:B------:R-:W-:Y:S01]  /*4d00*/  IMAD R12, R92.reuse, R11, RZ ;  /* 0x0000000b5c0c7224 */ /* 0x040fe200078e02ff */
[-C--:B------:R-:W-:Y:S04]  /*4d10*/  SHF.R.U32.HI R14, RZ, R5.reuse, R14 ;  /* 0x00000005ff0e7219 */ /* 0x080fe8000001160e */
[----:B------:R-:W-:Y:S02]  /*4d20*/  ISETP.GE.OR P0, PT, R3, R12, P0 ;  /* 0x0000000c0300720c */ /* 0x000fe40000706670 */
[----:B------:R-:W-:Y:S05]  /*4d30*/  SEL R15, R9, R14, !P2 ;  /* 0x0000000e090f7207 */ /* 0x000fea0005000000 */
[----:B------:R-:W-:Y:S04]  /*4d40*/  IMAD.MOV R14, RZ, RZ, -R15 ;  /* 0x000000ffff0e7224 */ /* 0x000fe800078e0a0f */
[----:B------:R-:W-:Y:S02]  /*4d50*/  IMAD R14, R92, R14, R9 ;  /* 0x0000000e5c0e7224 */ /* 0x000fe400078e0209 */
[C---:B------:R-:W-:Y:S05]  /*4d60*/  @!P0 IMAD.HI.U32 R10, R3.reuse, R4, RZ ;  /* 0x00000004030a8227 */ /* 0x040fea00078e00ff */
[----:B------:R-:W-:Y:S04]  /*4d70*/  @!P0 SHF.R.U32.HI R10, RZ, R5, R10 ;  /* 0x00000005ff0a8219 */ /* 0x000fe8000001160a */
[----:B------:R-:W-:Y:S01]  /*4d80*/  @!P0 SEL R0, R3, R10, !P2 ;  /* 0x0000000a03008207 */ /* 0x000fe20005000000 */
[----:B------:R-:W-:Y:S03]  /*4d90*/  IMAD.MOV R10, RZ, RZ, -R3 ;  /* 0x000000ffff0a7224 */ /* 0x000fe600078e0a03 */
[----:B------:R-:W-:Y:S01]  /*4da0*/  @!P0 IADD3 R15, PT, PT, R15, -R0, RZ ;  /* 0x800000000f0f8210 */ /* 0x000fe20007ffe0ff */
[----:B------:R-:W-:Y:S01]  /*4db0*/  @!P0 IMAD R0, R11, R14, R0 ;  /* 0x0000000e0b008224 */ /* 0x000fe200078e0200 */
[----:B------:R-:W-:Y:S01]  /*4dc0*/  IADD3 R11, PT, PT, -R9, RZ, RZ ;  /* 0x000000ff090b7210 */ /* 0x000fe20007ffe1ff */
[----:B------:R-:W-:Y:S02]  /*4dd0*/  IMAD R13, R2, R10, R13 ;  /* 0x0000000a020d7224 */ /* 0x000fe400078e020d */
[----:B------:R-:W-:Y:S02]  /*4de0*/  @!P0 IMAD R9, R15, R92, R3 ;  /* 0x0000005c0f098224 */ /* 0x000fe400078e0203 */
[----:B------:R-:W-:Y:S02]  /*4df0*/  @!P0 IMAD.MOV.U32 R3, RZ, RZ, R0 ;  /* 0x000000ffff038224 */ /* 0x000fe400078e0000 */
[----:B------:R-:W-:Y:S02]  /*4e00*/  IMAD R8, R6, R11, R8 ;  /* 0x0000000b06087224 */ /* 0x000fe400078e0208 */
[----:B------:R-:W-:Y:S02]  /*4e10*/  IMAD R13, R3, R2, R13 ;  /* 0x00000002030d7224 */ /* 0x000fe400078e020d */
[----:B------:R-:W-:Y:S02]  /*4e20*/  IMAD R8, R9, R6, R8 ;  /* 0x0000000609087224 */ /* 0x000fe400078e0208 */
.L_x_94:
[----:B------:R-:W-:Y:S05]  /*4e30*/  BRA.U UP1, `(.L_x_95) ;  /* 0x0000000101107547 */ /* 0x000fea000b800000 */
[----:B------:R-:W-:Y:S04]  /*4e40*/  MOV R0, UR7 ;  /* 0x0000000700007c02 */ /* 0x000fe80008000f00 */
[----:B------:R-:W-:Y:S04]  /*4e50*/  SHF.L.U32 R3, R0, 0x1f, RZ ;  /* 0x0000001f00037819 */ /* 0x000fe800000006ff */
[----:B------:R-:W2:Y:S02]  /*4e60*/  SYNCS.PHASECHK.TRANS64.TRYWAIT P0, [UR4+0x1e8], R3 ;  /* 0x0001e803ff0075a7 */ /* 0x000ea40008001104 */
[----:B--2---:R-:W-:Y:S05]  /*4e70*/  @!P0 BRA `(.L_x_96) ;  /* 0x0000004800b08947 */ /* 0x004fea0003800000 */
.L_x_95:
[----:B------:R-:W-:Y:S05]  /*4e80*/  BRA.U !UP6, `(.L_x_97) ;  /* 0x000000010e347547 */ /* 0x000fea000b800000 */
[----:B------:R-:W-:Y:S01]  /*4e90*/  UPLOP3.LUT UP0, UPT, UPT, UPT, UP5, 0x80, 0x8 ;  /* 0x000000000008789c */ /* 0x000fe20003f0f050 */
[----:B--2---:R-:W-:Y:S02]  /*4ea0*/  HFMA2 R0, -RZ, RZ, 0, 5.9604644775390625e-08 ;  /* 0x00000001ff007431 */ /* 0x004fe400000001ff */
[----:B------:R-:W-:Y:S03]  /*4eb0*/  IMAD.MOV.U32 R206, RZ, RZ, 0x1 ;  /* 0x00000001ffce7424 */ /* 0x000fe600078e00ff */
[----:B------:R-:W-:Y:S05]  /*4ec0*/  PLOP3.LUT P0, PT, PT, PT, UP0, 0x80, 0x8 ;  /* 0x000000000008781c */ /* 0x000fea0003f0f008 */
[----:B------:R-:W2:Y:S01]  /*4ed0*/  @UP0 LDCU.64 UR8, c[0x0][0x888] ;  /* 0x00011100ff0807ac */ /* 0x000ea20008000a00 */
[----:B------:R-:W-:Y:S07]  /*4ee0*/  @UP0 UIMAD UR5, UR36, UR14, URZ ;  /* 0x0000000e240502a4 */ /* 0x000fee000f8e02ff */
[----:B------:R-:W-:Y:S01]  /*4ef0*/  @!P0 PRMT R206, R0, 0x7610, R206 ;  /* 0x0000761000ce8816 */ /* 0x000fe200000000ce */
[----:B--2---:R-:W-:Y:S03]  /*4f00*/  @UP0 UIMAD.WIDE UR8, UR5, 0x4, UR8 ;  /* 0x00000004050808a5 */ /* 0x004fe6000f8e0208 */
[----:B------:R-:W2:Y:S03]  /*4f10*/  @!UP0 LDCU UR5, c[0x0][0x880] ;  /* 0x00011000ff0587ac */ /* 0x000ea60008000800 */
[----:B------:R-:W-:Y:S01]  /*4f20*/  IMAD.U32 R10, RZ, RZ, UR8 ;  /* 0x00000008ff0a7e24 */ /* 0x000fe2000f8e00ff */
[----:B------:R-:W-:Y:S05]  /*4f30*/  MOV R11, UR9 ;  /* 0x00000009000b7c02 */ /* 0x000fea0008000f00 */
[----:B-----5:R3:W5:Y:S02]  /*4f40*/  @P0 LDG.E R101, desc[UR46][R10.64] ;  /* 0x0000002e0a650981 */ /* 0x020764000c1e1900 */
[----:B--23--:R-:W-:Y:S07]  /*4f50*/  @!P0 IMAD.U32 R101, RZ, RZ, UR5 ;  /* 0x00000005ff658e24 */ /* 0x00cfee000f8e00ff */
.L_x_97:
[----:B-----5:R-:W-:Y:S01]  /*4f60*/  @!P3 FSETP.EQ.AND P2, PT, R101, RZ, PT ;  /* 0x000000ff6500b20b */ /* 0x020fe20003f42000 */
[----:B------:R-:W-:Y:S01]  /*4f70*/  @!UPT UIADD3 URZ, UPT, UPT, URZ, URZ, URZ ;  /* 0x000000fffffff290 */ /* 0x000fe2000fffe0ff */
[----:B------:R-:W-:Y:S11]  /*4f80*/  @!P3 BRA `(.L_x_98) ;  /* 0x000000000014b947 */ /* 0x000ff60003800000 */
[----:B------:R-:W-:Y:S02]  /*4f90*/  LOP3.LUT P0, RZ, R206, 0xff, RZ, 0xc0, !PT ;  /* 0x000000ffceff7812 */ /* 0x000fe4000780c0ff */
[----:B------:R-:W-:Y:S04]  /*4fa0*/  PLOP3.LUT P2, PT, PT, PT, UP0, 0x80, 0x8 ;  /* 0x000000000008781c */ /* 0x000fe80003f4f008 */
[----:B------:R-:W-:Y:S07]  /*4fb0*/  PLOP3.LUT P2, PT, P2, PT, PT, 0x8, 0x80 ;  /* 0x000000000080781c */ /* 0x000fee000174e170 */
[----:B------:R-:W-:Y:S11]  /*4fc0*/  @P0 FSETP.EQ.AND P2, PT, R101, RZ, PT ;  /* 0x000000ff6500020b */ /* 0x000ff60003f42000 */
[----:B------:R-:W-:Y:S02]  /*4fd0*/  @!UPT UIADD3 URZ, UPT, UPT, URZ, URZ, URZ ;  /* 0x000000fffffff290 */ /* 0x000fe4000fffe0ff */
.L_x_98:
[----:B------:R-:W3:Y:S01]  /*4fe0*/  LDC.64 R14, c[0x0][0xb10] ;  /* 0x0002c400ff0e7b82 */ /* 0x000ee20000000a00 */
[----:B------:R-:W-:Y:S01]  /*4ff0*/  ULEA UR13, UR6, UR4, 0x3 ;  /* 0x00000004060d7291 */ /* 0x000fe2000f8e18ff */
[----:B------:R-:W-:Y:S01]  /*5000*/  SHF.L.U32 R12, R29, 0x1f, RZ ;  /* 0x0000001f1d0c7819 */ /* 0x000fe200000006ff */
[----:B------:R-:W-:Y:S01]  /*5010*/  VIADD R28, R28, 0x1 ;  /* 0x000000011c1c7836 */ /* 0x000fe20000000000 */
[----:B------:R-:W-:Y:S04]  /*5020*/  @P4 SHF.R.U32.HI R26, RZ, 0x10, R21 ;  /* 0x00000010ff1a4819 */ /* 0x000fe80000011615 */
[----:B------:R-:W5:Y:S02]  /*5030*/  LDC.64 R10, c[0x0][0xb18] ;  /* 0x0002c600ff0a7b82 */ /* 0x000f640000000a00 */
[----:B------:R-:W1:Y:S01]  /*5040*/  SYNCS.PHASECHK.TRANS64.TRYWAIT P5, [UR13+0x1d0], R12 ;  /* 0x0001d00cff0075a7 */ /* 0x000e6200080a110d */
[----:B---3--:R-:W-:Y:S05]  /*5050*/  @!P1 IMAD.HI.U32 R14, R13, R14, RZ ;  /* 0x0000000e0d0e9227 */ /* 0x008fea00078e00ff */
[----:B--2---:R-:W2:Y:S01]  /*5060*/  @!P1 LDC R0, c[0x0][0xb20] ;  /* 0x0002c800ff009b82 */ /* 0x004ea20000000800 */
[----:B------:R-:W-:Y:S01]  /*5070*/  @!P1 SHF.R.U32.HI R14, RZ, R15, R14 ;  /* 0x0000000fff0e9219 */ /* 0x000fe2000001160e */
[----:B-----5:R-:W-:Y:S01]  /*5080*/  @!P1 IMAD.HI.U32 R11, R8, R11, RZ ;  /* 0x0000000b080b9227 */ /* 0x020fe200078e00ff */
[----:B------:R-:W-:Y:S05]  /*5090*/  @!P1 ISETP.NE.AND P0, PT, R10, 0x1, PT ;  /* 0x000000010a00980c */ /* 0x000fea0003f05270 */
[----:B------:R-:W3:Y:S01]  /*50a0*/  @!P1 LDC R3, c[0x0][0xb0c] ;  /* 0x0002c300ff039b82 */ /* 0x000ee20000000800 */
[----:B--2---:R-:W-:Y:S02]  /*50b0*/  @!P1 SHF.R.U32.HI R9, RZ, R0, R11 ;  /* 0x00000000ff099219 */ /* 0x004fe4000001160b */
[----:B---3--:R-:W-:Y:S02]  /*50c0*/  @!P1 ISETP.NE.AND P3, PT, R3, 0x1, PT ;  /* 0x000000010300980c */ /* 0x008fe40003f65270 */
[----:B------:R-:W-:Y:S02]  /*50d0*/  @!P1 SEL R9, R8, R9, !P0 ;  /* 0x0000000908099207 */ /* 0x000fe40004000000 */
[----:B------:R-:W-:Y:S02]  /*50e0*/  ELECT P0, URZ, PT ;  /* 0x0000000000ff782f */ /* 0x000fe40003800000 */
[----:B------:R-:W-:Y:S05]  /*50f0*/  @!P1 SEL R14, R13, R14, !P3 ;  /* 0x0000000e0d0e9207 */ /* 0x000fea0005800000 */
[----:B------:R-:W-:Y:S02]  /*5100*/  @!P1 IMAD.IADD R0, R9, 0x1, -R14 ;  /* 0x0000000109009824 */ /* 0x000fe400078e0a0e */
[----:B------:R-:W-:Y:S02]  /*5110*/  @!P1 IMAD.IADD R9, R14, 0x1, -R9 ;  /* 0x000000010e099824 */ /* 0x000fe400078e0a09 */
[----:B------:R-:W-:Y:S02]  /*5120*/  @!P1 IMAD R13, R0, R3, R13 ;  /* 0x00000003000d9224 */ /* 0x000fe400078e020d */
[----:B------:R-:W-:Y:S01]  /*5130*/  @!P1 IMAD R8, R9, R10, R8 ;  /* 0x0000000a09089224 */ /* 0x000fe200078e0208 */
[----:B-1----:R-:W-:Y:S06]  /*5140*/  @!P5 BRA `(.L_x_99) ;  /* 0x000000480014d947 */ /* 0x002fec0003800000 */
.L_x_209:
[----:B------:R-:W-:Y:S01]  /*5150*/  UIADD3 UR41, UPT, UPT, UR13, 0x1c0, URZ ;  /* 0x000001c00d297890 */ /* 0x000fe2000fffe0ff */
[----:B------:R-:W-:Y:S01]  /*5160*/  PLOP3.LUT P0, PT, P2, P0, PT, 0xf2, 0x2f ;  /* 0x00000000002f781c */ /* 0x000fe20001701e72 */
[----:B------:R-:W-:Y:S01]  /*5170*/  UMOV UR22, 0x0 ;  /* 0x0000000000167882 */ /* 0x000fe20000000000 */
[----:B------:R-:W-:Y:S01]  /*5180*/  UMOV UR23, 0x10000000 ;  /* 0x1000000000177882 */ /* 0x000fe20000000000 */
[----:B------:R-:W-:Y:S01]  /*5190*/  UPRMT UR21, UR38, 0x654, UR41 ;  /* 0x0000065426157896 */ /* 0x000fe20008000029 */
[----:B------:R-:W-:Y:S02]  /*51a0*/  UMOV UR44, UR36 ;  /* 0x00000024002c7c82 */ /* 0x000fe40008000000 */
[----:B------:R-:W-:Y:S01]  /*51b0*/  UMOV UR33, UR41 ;  /* 0x0000002900217c82 */ /* 0x000fe20008000000 */
[----:B------:R-:W-:Y:S01]  /*51c0*/  UMOV UR28, UR36 ;  /* 0x00000024001c7c82 */ /* 0x000fe20008000000 */
[----:B------:R-:W-:Y:S01]  /*51d0*/  UMOV UR25, UR41 ;  /* 0x0000002900197c82 */ /* 0x000fe20008000000 */
[----:B------:R-:W-:Y:S01]  /*51e0*/  UMOV UR20, UR36 ;  /* 0x0000002400147c82 */ /* 0x000fe20008000000 */
[----:B------:R-:W-:Y:S01]  /*51f0*/  UMOV UR17, UR41 ;  /* 0x0000002900117c82 */ /* 0x000fe20008000000 */
[----:B------:R-:W-:Y:S02]  /*5200*/  UMOV UR12, UR36 ;  /* 0x00000024000c7c82 */ /* 0x000fe40008000000 */
[----:B-1----:R-:W-:Y:S01]  /*5210*/  @!P0 IADD3 R3, P2, PT, R30, 0x580, RZ ;  /* 0x000005801e038810 */ /* 0x002fe20007f5e0ff */
[----:B------:R-:W-:Y:S01]  /*5220*/  @!P0 IMAD R195, R195, 0x50, RZ ;  /* 0x00000050c3c38824 */ /* 0x000fe200078e02ff */
[----:B------:R-:W-:Y:S01]  /*5230*/  VOTEU.ALL UP1, P0 ;  /* 0x0000000000ff7886 */ /* 0x000fe20000020000 */
[----:B------:R-:W-:Y:S01]  /*5240*/  VOTEU.ALL UP3, P0 ;  /* 0x0000000000ff7886 */ /* 0x000fe20000060000 */
[----:B------:R-:W-:Y:S01]  /*5250*/  @!P0 R2UR UR9, R3 ;  /* 0x00000000030982ca */ /* 0x000fe200000e0000 */
[----:B------:R-:W-:Y:S01]  /*5260*/  @!P0 IMAD.X R0, RZ, RZ, R31, P2 ;  /* 0x000000ffff008224 */ /* 0x000fe200010e061f */
[----:B------:R-:W-:Y:S01]  /*5270*/  VOTEU.ALL UP4, P0 ;  /* 0x0000000000ff7886 */ /* 0x000fe20000080000 */
[----:B------:R-:W-:Y:S01]  /*5280*/  @!P0 IMAD.SHL.U32 R205, R205, 0x80, RZ ;  /* 0x00000080cdcd8824 */ /* 0x000fe200078e00ff */
[----:B------:R-:W-:Y:S01]  /*5290*/  @!P0 R2UR UR42, R195 ;  /* 0x00000000c32a82ca */ /* 0x000fe200000e0000 */
[----:B------:R-:W-:Y:S01]  /*52a0*/  VOTEU.ALL UP2, P0 ;  /* 0x0000000000ff7886 */ /* 0x000fe20000040000 */
[----:B------:R-:W-:Y:S01]  /*52b0*/  @!P0 R2UR UR8, R0 ;  /* 0x00000000000882ca */ /* 0x000fe200000e0000 */
[----:B------:R-:W-:Y:S01]  /*52c0*/  @!UP4 UIMAD UR5, UR6, 0x5000, UR4 ;  /* 0x000050000605c8a4 */ /* 0x000fe2000f8e0204 */
[----:B------:R-:W-:Y:S01]  /*52d0*/  @!P0 R2UR UR43, R205 ;  /* 0x00000000cd2b82ca */ /* 0x000fe200000e0000 */
[----:B------:R-:W-:Y:S02]  /*52e0*/  IMAD.IADD R195, R8, 0x1, R194 ;  /* 0x0000000108c37824 */ /* 0x000fe400078e02c2 */
[----:B------:R-:W-:Y:S01]  /*52f0*/  @!UP4 UIADD3 UR40, UPT, UPT, UR5, 0x300, URZ ;  /* 0x000003000528c890 */ /* 0x000fe2000fffe0ff */
[----:B------:R-:W-:Y:S01]  /*5300*/  IMAD.IADD R205, R13, 0x1, R204 ;  /* 0x000000010dcd7824 */ /* 0x000fe200078e02cc */
[----:B------:R-:W-:Y:S01]  /*5310*/  @!UP4 UIADD3 UR32, UPT, UPT, UR5, 0x1300, URZ ;  /* 0x000013000520c890 */ /* 0x000fe2000fffe0ff */
[----:B------:R-:W-:Y:S01]  /*5320*/  IMAD.U32 R10, RZ, RZ, UR9 ;  /* 0x00000009ff0a7e24 */ /* 0x000fe2000f8e00ff */
[----:B------:R-:W-:Y:S02]  /*5330*/  @!UP4 UIADD3 UR24, UPT, UPT, UR5, 0x2300, URZ ;  /* 0x000023000518c890 */ /* 0x000fe4000fffe0ff */
[----:B------:R-:W-:Y:S02]  /*5340*/  @!UP4 UIADD3 UR34, UPT, UPT, UR42, 0x10, URZ ;  /* 0x000000102a22c890 */ /* 0x000fe4000fffe0ff */
[----:B------:R-:W-:Y:S01]  /*5350*/  IMAD.U32 R11, RZ, RZ, UR8 ;  /* 0x00000008ff0b7e24 */ /* 0x000fe2000f8e00ff */
[----:B------:R-:W-:Y:S01]  /*5360*/  @!P0 R2UR UR30, R10 ;  /* 0x000000000a1e82ca */ /* 0x000fe200000e0000 */
[----:B------:R-:W-:Y:S01]  /*5370*/  UMOV UR35, UR43 ;  /* 0x0000002b00237c82 */ /* 0x000fe20008000000 */
[----:B------:R-:W-:Y:S02]  /*5380*/  @!UP4 UIADD3 UR26, UPT, UPT, UR42, 0x20, URZ ;  /* 0x000000202a1ac890 */ /* 0x000fe4000fffe0ff */
[----:B------:R-:W-:Y:S01]  /*5390*/  @!P0 R2UR UR31, R11 ;  /* 0x000000000b1f82ca */ /* 0x000fe200000e0000 */
[----:B------:R-:W-:Y:S01]  /*53a0*/  UMOV UR27, UR43 ;  /* 0x0000002b001b7c82 */ /* 0x000fe20008000000 */
[----:B------:R-:W-:Y:S02]  /*53b0*/  @!UP4 UIADD3 UR18, UPT, UPT, UR42, 0x30, URZ ;  /* 0x000000302a12c890 */ /* 0x000fe4000fffe0ff */
[----:B------:R-:W-:Y:S01]  /*53c0*/  @!UP4 UIADD3 UR16, UPT, UPT, UR5, 0x3300, URZ ;  /* 0x000033000510c890 */ /* 0x000fe2000fffe0ff */
[----:B------:R-:W-:Y:S01]  /*53d0*/  UMOV UR19, UR43 ;  /* 0x0000002b00137c82 */ /* 0x000fe20008000000 */
[----:B------:R-:W-:Y:S02]  /*53e0*/  @!UP4 UIADD3 UR10, UPT, UPT, UR42, 0x40, URZ ;  /* 0x000000402a0ac890 */ /* 0x000fe4000fffe0ff */
[----:B------:R-:W-:Y:S01]  /*53f0*/  @!UP4 UIADD3 UR8, UPT, UPT, UR5, 0x4300, URZ ;  /* 0x000043000508c890 */ /* 0x000fe2000fffe0ff */
[----:B------:R-:W-:Y:S01]  /*5400*/  UMOV UR9, UR41 ;  /* 0x0000002900097c82 */ /* 0x000fe20008000000 */
[----:B------:R-:W-:Y:S03]  /*5410*/  UMOV UR11, UR43 ;  /* 0x0000002b000b7c82 */ /* 0x000fe60008000000 */
[----:B------:R-:W-:Y:S01]  /*5420*/  @!UP1 UTMALDG.3D [UR40], [UR30], desc[UR22] ;  /* 0x000016281e0095b4 */ /* 0x000fe20008011000 */
[----:B------:R-:W-:Y:S01]  /*5430*/  VOTEU.ALL UP1, P0 ;  /* 0x0000000000ff7886 */ /* 0x000fe20000020000 */
[----:B------:R1:W-:Y:S01]  /*5440*/  @!UP3 UTMALDG.3D [UR32], [UR30], desc[UR22] ;  /* 0x000016201e00b5b4 */ /* 0x0003e20008011000 */
[----:B------:R2:W-:Y:S01]  /*5450*/  @!UP2 UTMALDG.3D [UR24], [UR30], desc[UR22] ;  /* 0x000016181e00a5b4 */ /* 0x0005e20008011000 */
[----:B------:R-:W-:Y:S02]  /*5460*/  VOTEU.ALL UP2, P0 ;  /* 0x0000000000ff7886 */ /* 0x000fe40000040000 */
[----:B------:R2:W-:Y:S03]  /*5470*/  @!UP1 UTMALDG.3D [UR16], [UR30], desc[UR22] ;  /* 0x000016101e0095b4 */ /* 0x0005e60008011000 */
[----:B------:R2:W-:Y:S01]  /*5480*/  @!UP2 UTMALDG.3D [UR8], [UR30], desc[UR22] ;  /* 0x000016081e00a5b4 */ /* 0x0005e20008011000 */
[----:B------:R2:W-:Y:S01]  /*5490*/  @!P0 SYNCS.ARRIVE.TRANS64.RED.A0TR RZ, [UR13+0x1c0], R25 ;  /* 0x0001c019ffff89a7 */ /* 0x0005e2000830040d */
[C---:B------:R-:W-:Y:S04]  /*54a0*/  ISETP.NE.AND P0, PT, R28.reuse, 0x2, PT ;  /* 0x000000021c00780c */ /* 0x040fe80003f05270 */
[----:B------:R-:W-:Y:S02]  /*54b0*/  SEL R0, RZ, 0x1, P0 ;  /* 0x00000001ff007807 */ /* 0x000fe40000000000 */
[----:B------:R-:W-:Y:S02]  /*54c0*/  SEL R28, R28, RZ, P0 ;  /* 0x000000ff1c1c7207 */ /* 0x000fe40000000000 */
[----:B------:R-:W-:Y:S02]  /*54d0*/  LOP3.LUT R27, R27, R0, RZ, 0x3c, !PT ;  /* 0x000000001b1b7212 */ /* 0x000fe400078e3cff */
[----:B-1----:R-:W-:Y:S01]  /*54e0*/  @P4 R2UR UR36, R26 ;  /* 0x000000001a2442ca */ /* 0x002fe200000e0000 */
[----:B------:R-:W-:Y:S01]  /*54f0*/  SYNCS.ARRIVE.TRANS64.RED.A1T0 RZ, [UR21], RZ ;  /* 0x000000ffffff79a7 */ /* 0x000fe20008100415 */
[----:B------:R-:W-:Y:S04]  /*5500*/  UIADD3 UR21, UPT, UPT, UR6, 0x1, URZ ;  /* 0x0000000106157890 */ /* 0x000fe8000fffe0ff */
[----:B------:R-:W-:Y:S04]  /*5510*/  UISETP.NE.AND UP1, UPT, UR21, 0x2, UPT ;  /* 0x000000021500788c */ /* 0x000fe8000bf25270 */
[----:B------:R-:W-:Y:S02]  /*5520*/  USEL UR13, URZ, 0x1, UP1 ;  /* 0x00000001ff0d7887 */ /* 0x000fe40008800000 */
[----:B------:R-:W-:Y:S02]  /*5530*/  USEL UR6, UR21, URZ, UP1 ;  /* 0x000000ff15067287 */ /* 0x000fe40008800000 */
[----:B------:R-:W-:Y:S02]  /*5540*/  UPLOP3.LUT UP1, UPT, UPT, UPT, UPT, 0x80, 0x8 ;  /* 0x000000000008789c */ /* 0x000fe40003f2f070 */
[----:B------:R-:W-:Y:S01]  /*5550*/  LOP3.LUT R29, R29, UR13, RZ, 0x3c, !PT ;  /* 0x0000000d1d1d7c12 */ /* 0x000fe2000f8e3cff */
[----:B--2---:R-:W-:Y:S08]  /*5560*/  @P4 BRA `(.L_x_100) ;  /* 0xfffffff400304947 */ /* 0x004ff0000383ffff */
[----:B------:R-:W-:Y:S01]  /*5570*/  UIADD3 UR5, UPT, UPT, UR4, 0x1d0, URZ ;  /* 0x000001d004057890 */ /* 0x000fe2000fffe0ff */
[----:B------:R-:W-:-:S03]  /*5580*/  SHF.L.U32 R3, R29, 0x1f, RZ ;  /* 0x0000001f1d037819 */ /* 0x000fc600000006ff */
[----:B------:R-:W-:-:S09]  /*5590*/  ULEA UR4, UR6, UR5, 0x3 ;  /* 0x0000000506047291 */ /* 0x000fd2000f8e18ff */
[----:B------:R-:W1:Y:S02]  /*55a0*/  SYNCS.PHASECHK.TRANS64.TRYWAIT P0, [UR4], R3 ;  /* 0x00000003ff0075a7 */ /* 0x000e640008001104 */
[----:B-1----:R-:W-:Y:S05]  /*55b0*/  @!P0 BRA `(.L_x_101) ;  /* 0x0000004400108947 */ /* 0x002fea0003800000 */
.L_x_211:
[----:B------:R-:W-:-:S04]  /*55c0*/  UIADD3 UR6, UPT, UPT, UR6, 0x1, URZ ;  /* 0x0000000106067890 */ /* 0x000fc8000fffe0ff */
[----:B------:R-:W-:-:S04]  /*55d0*/  UISETP.NE.AND UP0, UPT, UR6, 0x2, UPT ;  /* 0x000000020600788c */ /* 0x000fc8000bf05270 */
[----:B------:R-:W-:Y:S02]  /*55e0*/  USEL UR4, URZ, 0x1, UP0 ;  /* 0x00000001ff047887 */ /* 0x000fe40008000000 */
[----:B------:R-:W-:-:S04]  /*55f0*/  USEL UR6, UR6, URZ, UP0 ;  /* 0x000000ff06067287 */ /* 0x000fc80008000000 */
[----:B------:R-:W-:Y:S01]  /*5600*/  ULEA UR6, UR6, UR5, 0x3 ;  /* 0x0000000506067291 */ /* 0x000fe2000f8e18ff */
[----:B-1----:R-:W-:-:S04]  /*5610*/  LOP3.LUT R3, R29, UR4, RZ, 0x3c, !PT ;  /* 0x000000041d037c12 */ /* 0x002fc8000f8e3cff */
[----:B------:R-:W-:Y:S01]  /*5620*/  SHF.L.U32 R3, R3, 0x1f, RZ ;  /* 0x0000001f03037819 */ /* 0x000fe200000006ff */
[----:B------:R-:W-:-:S07]  /*5630*/  IMAD.U32 R0, RZ, RZ, UR6 ;  /* 0x00000006ff007e24 */ /* 0x000fce000f8e00ff */
.L_x_102:
[----:B-1----:R1:W2:Y:S02]  /*5640*/  SYNCS.PHASECHK.TRANS64.TRYWAIT P0, [R0+URZ], R3 ;  /* 0x00000003000075a7 */ /* 0x0022a400080011ff */
[----:B--2---:R-:W-:Y:S05]  /*5650*/  @!P0 NANOSLEEP.SYNCS 0x989680 ;  /* 0x009896800000895d */ /* 0x004fea0003900000 */
[----:B------:R-:W2:Y:S02]  /*5660*/  @!P0 SYNCS.PHASECHK.TRANS64 P0, [R0+URZ], R3 ;  /* 0x00000003000085a7 */ /* 0x000ea400080010ff */
[----:B--2---:R-:W-:Y:S05]  /*5670*/  @P0 EXIT ;  /* 0x000000000000094d */ /* 0x004fea0003800000 */
[----:B------:R-:W-:Y:S05]  /*5680*/  BRA `(.L_x_102) ;  /* 0xfffffffc00ec7947 */ /* 0x000fea000383ffff */
.L_x_92:
[----:B------:R-:W-:-:S06]  /*5690*/  UISETP.GE.AND UP1, UPT, UR8, 0x4, UPT ;  /* 0x000000040800788c */ /* 0x000fcc000bf26270 */
[----:B------:R-:W-:-:S13]  /*56a0*/  PLOP3.LUT P0, PT, PT, PT, UP1, 0x80, 0x8 ;  /* 0x000000000008781c */ /* 0x000fda0003f0f018 */
[----:B------:R-:W-:Y:S05]  /*56b0*/  @!P0 EXIT ;  /* 0x000000000000894d */ /* 0x000fea0003800000 */
[----:B------:R-:W-:Y:S01]  /*56c0*/  BAR.SYNC.DEFER_BLOCKING 0x6, 0xa0 ;  /* 0x0182800000007b1d */ /* 0x000fe20000010000 */
[C---:B------:R-:W-:Y:S02]  /*56d0*/  IMAD.SHL.U32 R5, R218.reuse, 0x10, RZ ;  /* 0x00000010da057824 */ /* 0x040fe400078e00ff */
[----:B------:R-:W-:Y:S02]  /*56e0*/  HFMA2 R217, -RZ, RZ, 0, 5.9604644775390625e-08 ;  /* 0x00000001ffd97431 */ /* 0x000fe400000001ff */
[C---:B------:R-:W-:Y:S01]  /*56f0*/  IMAD.U32 R2, R218.reuse, 0x10000, RZ ;  /* 0x00010000da027824 */ /* 0x040fe200078e00ff */
[----:B------:R-:W-:Y:S01]  /*5700*/  MOV R221, RZ ;  /* 0x000000ff00dd7202 */ /* 0x000fe20000000f00 */
[----:B------:R-:W-:Y:S01]  /*5710*/  IMAD.SHL.U32 R210, R218, 0x2, RZ ;  /* 0x00000002dad27824 */ /* 0x000fe200078e00ff */
[----:B------:R-:W-:Y:S01]  /*5720*/  UMOV UR37, 0x400 ;  /* 0x0000040000257882 */ /* 0x000fe20000000000 */
[----:B------:R-:W1:Y:S01]  /*5730*/  LDC R209, c[0x0][0x370] ;  /* 0x0000dc00ffd17b82 */ /* 0x000e620000000800 */
[----:B------:R-:W-:Y:S01]  /*5740*/  ULEA UR37, UR38, UR37, 0x18 ;  /* 0x0000002526257291 */ /* 0x000fe2000f8ec0ff */
[----:B------:R-:W-:Y:S01]  /*5750*/  LOP3.LUT P0, R7, R5, 0x40, RZ, 0xc0, !PT ;  /* 0x0000004005077812 */ /* 0x000fe2000780c0ff */
[----:B------:R-:W-:Y:S01]  /*5760*/  IMAD.MOV.U32 R99, RZ, RZ, RZ ;  /* 0x000000ffff637224 */ /* 0x000fe200078e00ff */
[----:B------:R-:W-:Y:S01]  /*5770*/  LOP3.LUT R2, R2, 0x600000, RZ, 0xc0, !PT ;  /* 0x0060000002027812 */ /* 0x000fe200078ec0ff */
[----:B------:R-:W-:Y:S01]  /*5780*/  IMAD.MOV.U32 R216, RZ, RZ, RZ ;  /* 0x000000ffffd87224 */ /* 0x000fe200078e00ff */
[----:B------:R-:W-:-:S02]  /*5790*/  LOP3.LUT R210, R7, 0x8, R210, 0xf8, !PT ;  /* 0x0000000807d27812 */ /* 0x000fc400078ef8d2 */
[----:B------:R-:W-:Y:S01]  /*57a0*/  CS2R R214, SRZ ;  /* 0x0000000000d67805 */ /* 0x000fe2000001ff00 */
[----:B------:R-:W2:Y:S01]  /*57b0*/  LDC R94, c[0x0][0xb0c] ;  /* 0x0002c300ff5e7b82 */ /* 0x000ea20000000800 */
[----:B------:R-:W-:Y:S01]  /*57c0*/  P2R R212, PR, RZ, 0x1 ;  /* 0x00000001ffd47803 */ /* 0x000fe20000000000 */
[----:B------:R-:W4:Y:S01]  /*57d0*/  LDCU.64 UR48, c[0x0][0x348] ;  /* 0x00006900ff3077ac */ /* 0x000f220008000a00 */
[----:B------:R-:W-:Y:S02]  /*57e0*/  LOP3.LUT R210, R210, 0x7b0, R5, 0xf8, !PT ;  /* 0x000007b0d2d27812 */ /* 0x000fe400078ef805 */
[----:B------:R-:W-:Y:S01]  /*57f0*/  LOP3.LUT R218, R218, 0x60, RZ, 0xc0, !PT ;  /* 0x00000060dada7812 */ /* 0x000fe200078ec0ff */
[----:B------:R-:W1:Y:S02]  /*5800*/  LDCU.64 UR40, c[0x0][0x888] ;  /* 0x00011100ff2877ac */ /* 0x000e640008000a00 */
[----:B------:R-:W1:Y:S01]  /*5810*/  LDC R207, c[0x0][0xb20] ;  /* 0x0002c800ffcf7b82 */ /* 0x000e620000000800 */
[----:B------:R-:W3:Y:S01]  /*5820*/  LDS R3, [UR37+0x2a0] ;  /* 0x0002a025ff037984 */ /* 0x000ee20008000800 */
[----:B------:R-:W-:Y:S01]  /*5830*/  UIADD3 UR44, UPT, UPT, UR37, 0x300, URZ ;  /* 0x00000300252c7890 */ /* 0x000fe2000fffe0ff */
[----:B------:R-:W-:Y:S01]  /*5840*/  UMOV UR39, URZ ;  /* 0x000000ff00277c82 */ /* 0x000fe20008000000 */
[----:B------:R-:W-:-:S04]  /*5850*/  UMOV UR43, URZ ;  /* 0x000000ff002b7c82 */ /* 0x000fc80008000000 */
[----:B------:R-:W1:Y:S08]  /*5860*/  LDC R93, c[0x0][0xb30] ;  /* 0x0002cc00ff5d7b82 */ /* 0x000e700000000800 */
[----:B------:R-:W1:Y:S08]  /*5870*/  LDC.64 R192, c[0x0][0xb10] ;  /* 0x0002c400ffc07b82 */ /* 0x000e700000000a00 */
[----:B------:R-:W1:Y:S08]  /*5880*/  LDC.64 R90, c[0x0][0xb18] ;  /* 0x0002c600ff5a7b82 */ /* 0x000e700000000a00 */
[----:B------:R-:W1:Y:S08]  /*5890*/  LDC.64 R188, c[0x0][0x888] ;  /* 0x00022200ffbc7b82 */ /* 0x000e700000000a00 */
[----:B------:R-:W1:Y:S01]  /*58a0*/  LDC.64 R88, c[0x0][0xb28] ;  /* 0x0002ca00ff587b82 */ /* 0x000e620000000a00 */
[----:B---3--:R-:W-:-:S07]  /*58b0*/  IMAD.IADD R2, R3, 0x1, R2 ;  /* 0x0000000103027824 */ /* 0x008fce00078e0202 */
[----:B------:R-:W3:Y:S08]  /*58c0*/  LDC.64 R190, c[0x0][0x890] ;  /* 0x00022400ffbe7b82 */ /* 0x000ef00000000a00 */
[----:B------:R-:W1:Y:S08]  /*58d0*/  LDC.64 R186, c[0x0][0x8b0] ;  /* 0x00022c00ffba7b82 */ /* 0x000e700000000a00 */
[----:B------:R-:W1:Y:S08]  /*58e0*/  LDC.64 R184, c[0x0][0x8a8] ;  /* 0x00022a00ffb87b82 */ /* 0x000e700000000a00 */
[----:B--2-4-:R-:W1:Y:S02]  /*58f0*/  LDC R208, c[0x0][0x374] ;  /* 0x0000dd00ffd07b82 */ /* 0x014e640000000800 */
.L_x_126:
[----:B------:R-:W-:Y:S02]  /*5900*/  LEA R0, R221, UR37, 0x3 ;  /* 0x00000025dd007c11 */ /* 0x000fe4000f8e18ff */
[----:B------:R-:W-:Y:S02]  /*5910*/  SHF.L.U32 R3, R215, 0x1f, RZ ;  /* 0x0000001fd7037819 */ /* 0x000fe400000006ff */
[----:B------:R-:W-:Y:S02]  /*5920*/  LEA R16, R221, UR37, 0x4 ;  /* 0x00000025dd107c11 */ /* 0x000fe4000f8e20ff */
[----:B------:R-:W2:Y:S02]  /*5930*/  SYNCS.PHASECHK.TRANS64.TRYWAIT P0, [R0+URZ+0x1f0], R3 ;  /* 0x0001f003000075a7 */ /* 0x000ea400080011ff */
[----:B-12---:R-:W-:Y:S05]  /*5940*/  @!P0 BRA `(.L_x_103) ;  /* 0x0000004000448947 */ /* 0x006fea0003800000 */
.L_x_212:
[----:B------:R-:W4:Y:S01]  /*5950*/  LDC.64 R14, c[0x0][0xb10] ;  /* 0x0002c400ff0e7b82 */ /* 0x000f220000000a00 */
[----:B------:R-:W3:Y:S01]  /*5960*/  LDS.128 R16, [R16+0x280] ;  /* 0x0002800010107984 */ /* 0x000ee20000000c00 */
[----:B-1----:R-:W-:Y:S01]  /*5970*/  ISETP.NE.AND P1, PT, R93, 0x1, PT ;  /* 0x000000015d00780c */ /* 0x002fe20003f25270 */
[----:B--2---:R-:W-:Y:S01]  /*5980*/  VIADD R0, R0, 0x200 ;  /* 0x0000020000007836 */ /* 0x004fe20000000000 */
[----:B------:R-:W-:Y:S04]  /*5990*/  ISETP.GE.AND P0, PT, R92, 0x1, PT ;  /* 0x000000015c00780c */ /* 0x000fe80003f06270 */
[----:B------:R-:W1:Y:S01]  /*59a0*/  LDC.64 R12, c[0x0][0xb18] ;  /* 0x0002c600ff0c7b82 */ /* 0x000e620000000a00 */
[----:B------:R-:W-:Y:S01]  /*59b0*/  PRMT R0, RZ, 0x654, R0 ;  /* 0x00000654ff007816 */ /* 0x000fe20000000000 */
[----:B------:R-:W-:Y:S01]  /*59c0*/  @!PT LDS RZ, [RZ] ;  /* 0x00000000fffff984 */ /* 0x000fe20000000800 */
[----:B------:R-:W-:Y:S01]  /*59d0*/  @!PT LDS RZ, [RZ] ;  /* 0x00000000fffff984 */ /* 0x000fe20000000800 */
[----:B------:R-:W-:Y:S01]  /*59e0*/  @!PT LDS RZ, [RZ] ;  /* 0x00000000fffff984 */ /* 0x000fe20000000800 */
[----:B------:R-:W-:Y:S01]  /*59f0*/  @!PT LDS RZ, [RZ] ;  /* 0x00000000fffff984 */ /* 0x000fe20000000800 */
[----:B------:R2:W-:Y:S06]  /*5a00*/  MEMBAR.ALL.CTA ;  /* 0x0000000000007992 */ /* 0x0005ec0000008000 */
[----:B--2---:R-:W2:Y:S01]  /*5a10*/  FENCE.VIEW.ASYNC.S ;  /* 0x00000000000073c6 */ /* 0x004ea20000000000 */
[----:B------:R-:W1:Y:S08]  /*5a20*/  @!P1 LDC R11, c[0x0][0xb20] ;  /* 0x0002c800ff0b9b82 */ /* 0x000e700000000800 */
[----:B------:R-:W1:Y:S01]  /*5a30*/  @!P1 LDC R10, c[0x0][0xb0c] ;  /* 0x0002c300ff0a9b82 */ /* 0x000e620000000800 */
[----:B--2---:R2:W-:Y:S01]  /*5a40*/  SYNCS.ARRIVE.TRANS64.RED.A1T0 RZ, [R0+URZ], RZ ;  /* 0x000000ff00ff79a7 */ /* 0x0045e200081004ff */
[----:B---3--:R-:W-:Y:S04]  /*5a50*/  LOP3.LUT P4, RZ, R18, 0x1, RZ, 0xc0, !PT ;  /* 0x0000000112ff7812 */ /* 0x008fe8000788c0ff */
[----:B------:R-:W-:Y:S09]  /*5a60*/  P2R R219, PR, RZ, 0x10 ;  /* 0x00000010ffdb7803 */ /* 0x000ff20000000000 */
[----:B------:R-:W-:Y:S02]  /*5a70*/  @P4 MOV R97, R16 ;  /* 0x0000001000614202 */ /* 0x000fe40000000f00 */
[----:B------:R-:W-:Y:S01]  /*5a80*/  @P4 LOP3.LUT R95, R17, 0xffff, RZ, 0xc0, !PT ;  /* 0x0000ffff115f4812 */ /* 0x000fe200078ec0ff */
[----:B--2-4-:R-:W-:Y:S06]  /*5a90*/  @!P0 BRA `(.L_x_104) ;  /* 0x0000000000a48947 */ /* 0x014fec0003800000 */
[----:B------:R-:W-:Y:S01]  /*5aa0*/  IMAD.HI.U32 R22, R208, R91, RZ ;  /* 0x0000005bd0167227 */ /* 0x000fe200078e00ff */
[----:B------:R-:W-:Y:S02]  /*5ab0*/  ISETP.NE.AND P0, PT, R90, 0x1, PT ;  /* 0x000000015a00780c */ /* 0x000fe40003f05270 */
[----:B------:R-:W-:Y:S01]  /*5ac0*/  ISETP.NE.AND P2, PT, R92, 0x1, PT ;  /* 0x000000015c00780c */ /* 0x000fe20003f45270 */
[-C--:B------:R-:W-:Y:S01]  /*5ad0*/  IMAD.HI.U32 R20, R209, R192.reuse, RZ ;  /* 0x000000c0d1147227 */ /* 0x080fe200078e00ff */
[----:B------:R-:W-:Y:S02]  /*5ae0*/  SHF.R.U32.HI R21, RZ, R207, R22 ;  /* 0x000000cfff157219 */ /* 0x000fe40000011616 */
[----:B------:R-:W-:Y:S01]  /*5af0*/  ISETP.NE.AND P3, PT, R94, 0x1, PT ;  /* 0x000000015e00780c */ /* 0x000fe20003f65270 */
[----:B------:R-:W-:Y:S01]  /*5b00*/  IMAD.HI.U32 R26, R95, R91, RZ ;  /* 0x0000005b5f1a7227 */ /* 0x000fe200078e00ff */
[----:B------:R-:W-:Y:S02]  /*5b10*/  SHF.R.U32.HI R20, RZ, R193, R20 ;  /* 0x000000c1ff147219 */ /* 0x000fe40000011614 */
[----:B------:R-:W-:Y:S01]  /*5b20*/  SEL R3, R208, R21, !P0 ;  /* 0x00000015d0037207 */ /* 0x000fe20004000000 */
[----:B------:R-:W-:Y:S01]  /*5b30*/  IMAD.HI.U32 R24, R97, R192, RZ ;  /* 0x000000c061187227 */ /* 0x000fe200078e00ff */
[----:B------:R-:W-:Y:S03]  /*5b40*/  SEL R7, R209, R20, !P3 ;  /* 0x00000014d1077207 */ /* 0x000fe60005800000 */
[-C--:B------:R-:W-:Y:S01]  /*5b50*/  IMAD.HI.U32 R20, R3, R88.reuse, RZ ;  /* 0x0000005803147227 */ /* 0x080fe200078e00ff */
[----:B------:R-:W-:Y:S03]  /*5b60*/  SHF.R.U32.HI R24, RZ, R193, R24 ;  /* 0x000000c1ff187219 */ /* 0x000fe60000011618 */
[----:B------:R-:W-:Y:S01]  /*5b70*/  IMAD.HI.U32 R22, R7, R88, RZ ;  /* 0x0000005807167227 */ /* 0x000fe200078e00ff */
[----:B------:R-:W-:Y:S02]  /*5b80*/  @P2 SHF.R.U32.HI R3, RZ, R89, R20 ;  /* 0x00000059ff032219 */ /* 0x000fe40000011614 */
[----:B------:R-:W-:Y:S02]  /*5b90*/  SHF.R.U32.HI R20, RZ, R207, R26 ;  /* 0x000000cfff147219 */ /* 0x000fe4000001161a */
[----:B------:R-:W-:Y:S01]  /*5ba0*/  @P2 SHF.R.U32.HI R7, RZ, R89, R22 ;  /* 0x00000059ff072219 */ /* 0x000fe20000011616 */
[C---:B------:R-:W-:Y:S01]  /*5bb0*/  IMAD R4, R92.reuse, R3, RZ ;  /* 0x000000035c047224 */ /* 0x040fe200078e02ff */
[----:B------:R-:W-:Y:S02]  /*5bc0*/  SEL R5, R95, R20, !P0 ;  /* 0x000000145f057207 */ /* 0x000fe40004000000 */
[----:B------:R-:W-:Y:S01]  /*5bd0*/  SEL R3, R97, R24, !P3 ;  /* 0x0000001861037207 */ /* 0x000fe20005800000 */
[----:B------:R-:W-:Y:S01]  /*5be0*/  IMAD R6, R92, R7, RZ ;  /* 0x000000075c067224 */ /* 0x000fe200078e02ff */
[C---:B------:R-:W-:Y:S01]  /*5bf0*/  ISETP.GE.AND P0, PT, R5.reuse, R4, PT ;  /* 0x000000040500720c */ /* 0x040fe20003f06270 */
[----:B------:R-:W-:Y:S03]  /*5c00*/  IMAD.HI.U32 R8, R5, R88, RZ ;  /* 0x0000005805087227 */ /* 0x000fe600078e00ff */
[----:B------:R-:W-:Y:S01]  /*5c10*/  ISETP.GE.OR P0, PT, R3, R6, P0 ;  /* 0x000000060300720c */ /* 0x000fe20000706670 */
[----:B------:R-:W-:Y:S01]  /*5c20*/  IMAD.MOV R6, RZ, RZ, -R3 ;  /* 0x000000ffff067224 */ /* 0x000fe200078e0a03 */
[-C--:B------:R-:W-:Y:S03]  /*5c30*/  SHF.R.U32.HI R8, RZ, R89.reuse, R8 ;  /* 0x00000059ff087219 */ /* 0x080fe60000011608 */
[----:B------:R-:W-:Y:S01]  /*5c40*/  IMAD R97, R94, R6, R97 ;  /* 0x000000065e617224 */ /* 0x000fe200078e0261 */
[----:B------:R-:W-:Y:S05]  /*5c50*/  SEL R9, R5, R8, !P2 ;  /* 0x0000000805097207 */ /* 0x000fea0005000000 */
[----:B------:R-:W-:Y:S02]  /*5c60*/  IMAD.MOV R8, RZ, RZ, -R9 ;  /* 0x000000ffff087224 */ /* 0x000fe400078e0a09 */
[C---:B------:R-:W-:Y:S04]  /*5c70*/  @!P0 IMAD.HI.U32 R4, R3.reuse, R88, RZ ;  /* 0x0000005803048227 */ /* 0x040fe800078e00ff */
[----:B------:R-:W-:Y:S01]  /*5c80*/  IMAD R8, R92, R8, R5 ;  /* 0x000000085c087224 */ /* 0x000fe200078e0205 */
[----:B------:R-:W-:Y:S04]  /*5c90*/  @!P0 SHF.R.U32.HI R4, RZ, R89, R4 ;  /* 0x00000059ff048219 */ /* 0x000fe80000011604 */
[----:B------:R-:W-:Y:S02]  /*5ca0*/  @!P0 SEL R0, R3, R4, !P2 ;  /* 0x0000000403008207 */ /* 0x000fe40005000000 */
[----:B------:R-:W-:Y:S02]  /*5cb0*/  IADD3 R4, PT, PT, -R5, RZ, RZ ;  /* 0x000000ff05047210 */ /* 0x000fe40007ffe1ff */
[----:B------:R-:W-:Y:S01]  /*5cc0*/  @!P0 IADD3 R9, PT, PT, R9, -R0, RZ ;  /* 0x8000000009098210 */ /* 0x000fe20007ffe0ff */
[----:B------:R-:W-:Y:S02]  /*5cd0*/  @!P0 IMAD R0, R7, R8, R0 ;  /* 0x0000000807008224 */ /* 0x000fe400078e0200 */
[----:B------:R-:W-:Y:S02]  /*5ce0*/  IMAD R95, R90, R4, R95 ;  /* 0x000000045a5f7224 */ /* 0x000fe400078e025f */
[----:B------:R-:W-:Y:S02]  /*5cf0*/  @!P0 IMAD R5, R9, R92, R3 ;  /* 0x0000005c09058224 */ /* 0x000fe400078e0203 */
[----:B------:R-:W-:Y:S04]  /*5d00*/  @!P0 IMAD.MOV.U32 R3, RZ, RZ, R0 ;  /* 0x000000ffff038224 */ /* 0x000fe800078e0000 */
[----:B------:R-:W-:Y:S02]  /*5d10*/  IMAD R97, R3, R94, R97 ;  /* 0x0000005e03617224 */ /* 0x000fe400078e0261 */
[----:B------:R-:W-:Y:S07]  /*5d20*/  IMAD R95, R5, R90, R95 ;  /* 0x0000005a055f7224 */ /* 0x000fee00078e025f */
.L_x_104:
[----:B-1----:R-:W-:Y:S01]  /*5d30*/  @!P1 IMAD.HI.U32 R4, R95, R13, RZ ;  /* 0x0000000d5f049227 */ /* 0x002fe200078e00ff */
[----:B------:R-:W-:Y:S01]  /*5d40*/  @!P1 ISETP.NE.AND P0, PT, R12, 0x1, PT ;  /* 0x000000010c00980c */ /* 0x000fe20003f05270 */
[----:B------:R-:W-:Y:S01]  /*5d50*/  ULOP3.LUT UP0, URZ, UR44, 0x90, URZ, 0xc0, !UPT ;  /* 0x000000902cff7892 */ /* 0x000fe2000f80c0ff */
[----:B------:R-:W-:Y:S01]  /*5d60*/  @!P1 ISETP.NE.AND P2, PT, R10, 0x1, PT ;  /* 0x000000010a00980c */ /* 0x000fe20003f45270 */
[----:B------:R-:W-:Y:S01]  /*5d70*/  @!P1 IMAD.HI.U32 R0, R97, R14, RZ ;  /* 0x0000000e61009227 */ /* 0x000fe200078e00ff */
[----:B------:R-:W-:Y:S02]  /*5d80*/  @!P1 SHF.R.U32.HI R4, RZ, R11, R4 ;  /* 0x0000000bff049219 */ /* 0x000fe40000011604 */
[----:B------:R-:W-:Y:S01]  /*5d90*/  @P4 SHF.R.U32.HI R213, RZ, 0x10, R17 ;  /* 0x00000010ffd54819 */ /* 0x000fe20000011611 */
[----:B------:R-:W-:Y:S01]  /*5da0*/  VIADD R221, R221, 0x1 ;  /* 0x00000001dddd7836 */ /* 0x000fe20000000000 */
[----:B------:R-:W-:Y:S02]  /*5db0*/  @!P1 SHF.R.U32.HI R0, RZ, R15, R0 ;  /* 0x0000000fff009219 */ /* 0x000fe40000011600 */
[----:B------:R-:W-:Y:S02]  /*5dc0*/  @!P1 SEL R3, R95, R4, !P0 ;  /* 0x000000045f039207 */ /* 0x000fe40004000000 */
[----:B------:R-:W-:Y:S05]  /*5dd0*/  @!P1 SEL R4, R97, R0, !P2 ;  /* 0x0000000061049207 */ /* 0x000fea0005000000 */
[----:B------:R-:W-:Y:S02]  /*5de0*/  @!P1 IMAD.IADD R0, R3, 0x1, -R4 ;  /* 0x0000000103009824 */ /* 0x000fe400078e0a04 */
[----:B------:R-:W-:Y:S02]  /*5df0*/  @!P1 IMAD.IADD R3, R4, 0x1, -R3 ;  /* 0x0000000104039824 */ /* 0x000fe400078e0a03 */
[----:B------:R-:W-:Y:S02]  /*5e00*/  @!P1 IMAD R97, R0, R10, R97 ;  /* 0x0000000a00619224 */ /* 0x000fe400078e0261 */
[----:B------:R-:W-:Y:S01]  /*5e10*/  @!P1 IMAD R95, R3, R12, R95 ;  /* 0x0000000c035f9224 */ /* 0x000fe200078e025f */
[----:B------:R-:W-:Y:S06]  /*5e20*/  BRA.U !UP0, `(.L_x_105) ;  /* 0x00000001087c7547 */ /* 0x000fec000b800000 */
[----:B------:R-:W1:Y:S01]  /*5e30*/  LDCU.64 UR8, c[0x4][0x80] ;  /* 0x01001000ff0877ac */ /* 0x000e620008000a00 */
[----:B------:R-:W-:Y:S01]  /*5e40*/  MOV R16, 0x0 ;  /* 0x0000000000107802 */ /* 0x000fe20000000f00 */
[----:B------:R-:W-:Y:S02]  /*5e50*/  HFMA2 R12, -RZ, RZ, 0, 5.9604644775390625e-08 ;  /* 0x00000001ff0c7431 */ /* 0x000fe400000001ff */
[----:B------:R-:W-:Y:S01]  /*5e60*/  IMAD.MOV.U32 R8, RZ, RZ, 0x70 ;  /* 0x00000070ff087424 */ /* 0x000fe200078e00ff */
[----:B------:R2:W3:Y:S01]  /*5e70*/  LDC.64 R14, c[0x4][R16] ;  /* 0x01000000100e7b82 */ /* 0x0004e20000000a00 */
[----:B------:R-:W4:Y:S01]  /*5e80*/  LDCU.64 UR6, c[0x4][0x88] ;  /* 0x01001100ff0677ac */ /* 0x000f220008000a00 */
[----:B------:R-:W-:Y:S01]  /*5e90*/  IMAD.MOV.U32 R13, RZ, RZ, RZ ;  /* 0x000000ffff0d7224 */ /* 0x000fe200078e00ff */
[----:B------:R-:W2:Y:S01]  /*5ea0*/  LDCU.64 UR4, c[0x4][0x8] ;  /* 0x01000100ff0477ac */ /* 0x000ea20008000a00 */
[----:B-1----:R-:W-:Y:S01]  /*5eb0*/  MOV R5, UR9 ;  /* 0x0000000900057c02 */ /* 0x002fe20008000f00 */
[----:B------:R-:W-:Y:S01]  /*5ec0*/  IMAD.U32 R4, RZ, RZ, UR8 ;  /* 0x00000008ff047e24 */ /* 0x000fe2000f8e00ff */
[----:B----4-:R-:W-:Y:S01]  /*5ed0*/  MOV R7, UR7 ;  /* 0x0000000700077c02 */ /* 0x010fe20008000f00 */
[----:B------:R-:W-:Y:S01]  /*5ee0*/  IMAD.U32 R6, RZ, RZ, UR6 ;  /* 0x00000006ff067e24 */ /* 0x000fe2000f8e00ff */
[----:B--2---:R-:W-:Y:S01]  /*5ef0*/  MOV R11, UR5 ;  /* 0x00000005000b7c02 */ /* 0x004fe20008000f00 */
[----:B------:R-:W-:Y:S02]  /*5f00*/  IMAD.U32 R10, RZ, RZ, UR4 ;  /* 0x00000004ff0a7e24 */ /* 0x000fe4000f8e00ff */
[----:B------:R-:W-:Y:S07]  /*5f10*/  LEPC R20, `(.L_x_106) ;  /* 0x000000001014794e */ /* 0x000fee0000000000 */
[----:B---3-5:R-:W-:Y:S05]  /*5f20*/  CALL.ABS.NOINC R14 ;  /* 0x000000000e007343 */ /* 0x028fea0003c00000 */
.L_x_106:
[----:B------:R-:W1:Y:S01]  /*5f30*/  LDCU.64 UR8, c[0x4][0x80] ;  /* 0x01001000ff0877ac */ /* 0x000e620008000a00 */
[----:B------:R-:W2:Y:S01]  /*5f40*/  LDC.64 R16, c[0x4][R16] ;  /* 0x0100000010107b82 */ /* 0x000ea20000000a00 */
[----:B------:R-:W-:Y:S02]  /*5f50*/  HFMA2 R12, -RZ, RZ, 0, 5.9604644775390625e-08 ;  /* 0x00000001ff0c7431 */ /* 0x000fe400000001ff */
[----:B------:R-:W-:Y:S02]  /*5f60*/  IMAD.MOV.U32 R8, RZ, RZ, 0x70 ;  /* 0x00000070ff087424 */ /* 0x000fe400078e00ff */
[----:B------:R-:W-:Y:S01]  /*5f70*/  IMAD.MOV.U32 R13, RZ, RZ, RZ ;  /* 0x000000ffff0d7224 */ /* 0x000fe200078e00ff */
[----:B------:R-:W3:Y:S01]  /*5f80*/  LDCU.64 UR6, c[0x4][0x88] ;  /* 0x01001100ff0677ac */ /* 0x000ee20008000a00 */
[----:B------:R-:W4:Y:S01]  /*5f90*/  LDCU.64 UR4, c[0x4][0x8] ;  /* 0x01000100ff0477ac */ /* 0x000f220008000a00 */
[----:B-1----:R-:W-:Y:S02]  /*5fa0*/  MOV R4, UR8 ;  /* 0x0000000800047c02 */ /* 0x002fe40008000f00 */
[----:B------:R-:W-:Y:S02]  /*5fb0*/  MOV R5, UR9 ;  /* 0x0000000900057c02 */ /* 0x000fe40008000f00 */
[----:B---3--:R-:W-:Y:S01]  /*5fc0*/  MOV R7, UR7 ;  /* 0x0000000700077c02 */ /* 0x008fe20008000f00 */
[----:B------:R-:W-:Y:S01]  /*5fd0*/  IMAD.U32 R6, RZ, RZ, UR6 ;  /* 0x00000006ff067e24 */ /* 0x000fe2000f8e00ff */
[----:B----4-:R-:W-:Y:S01]  /*5fe0*/  MOV R11, UR5 ;  /* 0x00000005000b7c02 */ /* 0x010fe20008000f00 */
[----:B------:R-:W-:Y:S02]  /*5ff0*/  IMAD.U32 R10, RZ, RZ, UR4 ;  /* 0x00000004ff0a7e24 */ /* 0x000fe4000f8e00ff */
[----:B------:R-:W-:Y:S07]  /*6000*/  LEPC R20, `(.L_x_105) ;  /* 0x000000001014794e */ /* 0x000fee0000000000 */
[----:B--2---:R-:W-:Y:S05]  /*6010*/  CALL.ABS.NOINC R16 ;  /* 0x0000000010007343 */ /* 0x004fea0003c00000 */
.L_x_105:
[----:B------:R-:W-:Y:S01]  /*6020*/  ISETP.NE.U32.AND P1, PT, R190, RZ, PT ;  /* 0x000000ffbe00720c */ /* 0x000fe20003f25070 */
[----:B------:R-:W-:Y:S01]  /*6030*/  UISETP.NE.AND UP1, UPT, UR42, URZ, UPT ;  /* 0x000000ff2a00728c */ /* 0x000fe2000bf25270 */
[----:B------:R-:W-:Y:S02]  /*6040*/  ISETP.NE.U32.AND P4, PT, R186, RZ, PT ;  /* 0x000000ffba00720c */ /* 0x000fe40003f85070 */
[----:B------:R-:W-:Y:S02]  /*6050*/  ISETP.NE.AND.EX P1, PT, R191, RZ, PT, P1 ;  /* 0x000000ffbf00720c */ /* 0x000fe40003f25310 */
[----:B------:R-:W-:Y:S02]  /*6060*/  PLOP3.LUT P2, PT, PT, PT, PT, 0x8, 0x80 ;  /* 0x000000000080781c */ /* 0x000fe40003f4e170 */
[----:B------:R-:W-:Y:S02]  /*6070*/  PLOP3.LUT P0, PT, PT, PT, UP1, 0x80, 0x8 ;  /* 0x000000000008781c */ /* 0x000fe40003f0f018 */
[----:B------:R-:W-:Y:S02]  /*6080*/  ISETP.NE.AND.EX P4, PT, R187, RZ, PT, P4 ;  /* 0x000000ffbb00720c */ /* 0x000fe40003f85340 */
[----:B------:R-:W1:Y:S09]  /*6090*/  @UP1 LDCU.64 UR4, c[0x0][0x888] ;  /* 0x00011100ff0417ac */ /* 0x000e720008000a00 */
[----:B------:R-:W-:Y:S01]  /*60a0*/  @P0 PLOP3.LUT P2, PT, P1, PT, PT, 0x80, 0x8 ;  /* 0x000000000008081c */ /* 0x000fe20000f4f070 */
[----:B-1----:R-:W-:Y:S04]  /*60b0*/  @UP1 UISETP.NE.U32.AND UP0, UPT, UR4, URZ, UPT ;  /* 0x000000ff0400128c */ /* 0x002fe8000bf05070 */
[----:B------:R-:W-:Y:S04]  /*60c0*/  @UP1 UISETP.NE.AND.EX UP0, UPT, UR5, URZ, UPT, UP0 ;  /* 0x000000ff0500128c */ /* 0x000fe8000bf05300 */
[----:B------:R-:W-:Y:S01]  /*60d0*/  @UP1 USEL UR4, URZ, 0xffffffff, UP0 ;  /* 0xffffffffff041887 */ /* 0x000fe20008000000 */
[----:B------:R-:W-:Y:S11]  /*60e0*/  @!P1 BRA `(.L_x_107) ;  /* 0x00000000002c9947 */ /* 0x000ff60003800000 */
[----:B------:R-:W-:Y:S01]  /*60f0*/  ISETP.NE.U32.AND P3, PT, R188, RZ, PT ;  /* 0x000000ffbc00720c */ /* 0x000fe20003f65070 */
[----:B------:R-:W-:Y:S03]  /*6100*/  IMAD.MOV.U32 R206, RZ, RZ, 0x1 ;  /* 0x00000001ffce7424 */ /* 0x000fe600078e00ff */
[----:B------:R-:W-:Y:S11]  /*6110*/  ISETP.NE.AND.EX P3, PT, R189, RZ, PT, P3 ;  /* 0x000000ffbd00720c */ /* 0x000ff60003f65330 */
[----:B------:R-:W-:Y:S02]  /*6120*/  @!UPT UIADD3 URZ, UPT, UPT, URZ, URZ, URZ ;  /* 0x000000fffffff290 */ /* 0x000fe4000fffe0ff */
[----:B------:R-:W1:Y:S01]  /*6130*/  @P3 LDC.64 R4, c[0x0][0x888] ;  /* 0x00022200ff043b82 */ /* 0x000e620000000a00 */
[----:B------:R-:W-:Y:S04]  /*6140*/  @P3 IMAD R0, R190, UR36, RZ ;  /* 0x00000024be003c24 */ /* 0x000fe8000f8e02ff */
[----:B-1----:R-:W-:Y:S04]  /*6150*/  @P3 IMAD.WIDE R4, R0, 0x4, R4 ;  /* 0x0000000400043825 */ /* 0x002fe800078e0204 */
[----:B------:R-:W-:Y:S01]  /*6160*/  HFMA2 R0, -RZ, RZ, 0, 5.9604644775390625e-08 ;  /* 0x00000001ff007431 */ /* 0x000fe200000001ff */
[----:B-----5:R1:W5:Y:S04]  /*6170*/  @P3 LDG.E R101, desc[UR46][R4.64] ;  /* 0x0000002e04653981 */ /* 0x020368000c1e1900 */
[----:B------:R-:W-:Y:S01]  /*6180*/  @!P3 PRMT R206, R0, 0x7610, R206 ;  /* 0x0000761000ceb816 */ /* 0x000fe200000000ce */
[----:B-1----:R-:W2:Y:S06]  /*6190*/  @!P3 LDC R101, c[0x0][0x880] ;  /* 0x00022000ff65bb82 */ /* 0x002eac0000000800 */
.L_x_107:
[----:B------:R-:W-:Y:S05]  /*61a0*/  @!P4 BRA `(.L_x_108) ;  /* 0x000000000020c947 */ /* 0x000fea0003800000 */
[----:B------:R-:W-:Y:S04]  /*61b0*/  ISETP.NE.U32.AND P3, PT, R184, RZ, PT ;  /* 0x000000ffb800720c */ /* 0x000fe80003f65070 */
[----:B------:R-:W-:Y:S11]  /*61c0*/  ISETP.NE.AND.EX P3, PT, R185, RZ, PT, P3 ;  /* 0x000000ffb900720c */ /* 0x000ff60003f65330 */
[----:B------:R-:W-:Y:S02]  /*61d0*/  @!UPT UIADD3 URZ, UPT, UPT, URZ, URZ, URZ ;  /* 0x000000fffffff290 */ /* 0x000fe4000fffe0ff */
[----:B------:R-:W1:Y:S01]  /*61e0*/  @P3 LDC.64 R4, c[0x0][0x8a8] ;  /* 0x00022a00ff043b82 */ /* 0x000e620000000a00 */
[----:B------:R-:W-:Y:S04]  /*61f0*/  @P3 IMAD R0, R186, UR36, RZ ;  /* 0x00000024ba003c24 */ /* 0x000fe8000f8e02ff */
[----:B-1----:R-:W-:Y:S05]  /*6200*/  @P3 IMAD.WIDE R4, R0, 0x4, R4 ;  /* 0x0000000400043825 */ /* 0x002fea00078e0204 */
[----:B-----5:R1:W5:Y:S02]  /*6210*/  @P3 LDG.E R96, desc[UR46][R4.64] ;  /* 0x0000002e04603981 */ /* 0x020364000c1e1900 */
[----:B-1----:R-:W3:Y:S02]  /*6220*/  @!P3 LDC R96, c[0x0][0x8a0] ;  /* 0x00022800ff60bb82 */ /* 0x002ee40000000800 */
.L_x_108:
[----:B--2--5:R-:W-:Y:S01]  /*6230*/  @P0 FSETP.NEU.AND P4, PT, R101, RZ, PT ;  /* 0x000000ff6500020b */ /* 0x024fe20003f8d000 */
[----:B------:R-:W-:Y:S01]  /*6240*/  IMAD.U32 R4, RZ, RZ, UR4 ;  /* 0x00000004ff047e24 */ /* 0x000fe2000f8e00ff */
[----:B------:R-:W-:Y:S01]  /*6250*/  @P0 LOP3.LUT P3, RZ, R206, 0xff, RZ, 0xc0, !PT ;  /* 0x000000ffceff0812 */ /* 0x000fe2000786c0ff */
[----:B------:R-:W-:Y:S01]  /*6260*/  BSSY B1, `(.L_x_109) ;  /* 0x0000063000017945 */ /* 0x000fe20003800000 */
[----:B------:R-:W-:Y:S02]  /*6270*/  @P0 SEL R5, RZ, 0xffffffff, P4 ;  /* 0xffffffffff050807 */ /* 0x000fe40002000000 */
[----:B------:R-:W-:Y:S02]  /*6280*/  CS2R R182, SRZ ;  /* 0x0000000000b67805 */ /* 0x000fe4000001ff00 */
[----:B------:R-:W-:Y:S02]  /*6290*/  LEA R16, R99, UR37, 0x3 ;  /* 0x0000002563107c11 */ /* 0x000fe4000f8e18ff */
[----:B------:R-:W-:Y:S02]  /*62a0*/  CS2R R180, SRZ ;  /* 0x0000000000b47805 */ /* 0x000fe4000001ff00 */
[----:B------:R-:W-:Y:S02]  /*62b0*/  @P2 SEL R5, R4, R5, !P3 ;  /* 0x0000000504052207 */ /* 0x000fe40005800000 */
[----:B------:R-:W-:Y:S02]  /*62c0*/  CS2R R174, SRZ ;  /* 0x0000000000ae7805 */ /* 0x000fe4000001ff00 */
[----:B------:R-:W-:Y:S02]  /*62d0*/  LOP3.LUT R4, R217, 0x1, RZ, 0x3c, !PT ;  /* 0x00000001d9047812 */ /* 0x000fe400078e3cff */
[----:B------:R-:W-:Y:S02]  /*62e0*/  CS2R R172, SRZ ;  /* 0x0000000000ac7805 */ /* 0x000fe4000001ff00 */
[----:B------:R-:W-:Y:S02]  /*62f0*/  @P0 LOP3.LUT R5, R5, 0x1, RZ, 0xc0, !PT ;  /* 0x0000000105050812 */ /* 0x000fe400078ec0ff */
[----:B------:R-:W-:Y:S02]  /*6300*/  CS2R R166, SRZ ;  /* 0x0000000000a67805 */ /* 0x000fe4000001ff00 */
[----:B------:R-:W-:Y:S02]  /*6310*/  SHF.L.U32 R3, R216, 0x1f, RZ ;  /* 0x0000001fd8037819 */ /* 0x000fe400000006ff */
[----:B------:R-:W-:Y:S02]  /*6320*/  CS2R R164, SRZ ;  /* 0x0000000000a47805 */ /* 0x000fe4000001ff00 */
[----:B------:R-:W-:Y:S01]  /*6330*/  ISETP.NE.U32.OR P5, PT, R5, 0x1, !P0 ;  /* 0x000000010500780c */ /* 0x000fe200047a5470 */
[----:B------:R-:W-:Y:S01]  /*6340*/  IMAD.U32 R5, RZ, RZ, UR39 ;  /* 0x00000027ff057e24 */ /* 0x000fe2000f8e00ff */
[----:B------:R-:W-:Y:S02]  /*6350*/  PLOP3.LUT P3, PT, PT, PT, PT, 0x8, 0x80 ;  /* 0x000000000080781c */ /* 0x000fe40003f6e170 */
[----:B------:R-:W-:Y:S02]  /*6360*/  CS2R R158, SRZ ;  /* 0x00000000009e7805 */ /* 0x000fe4000001ff00 */
[----:B------:R-:W-:Y:S01]  /*6370*/  P2R R222, PR, RZ, 0x20 ;  /* 0x00000020ffde7803 */ /* 0x000fe20000000000 */
[C---:B------:R-:W-:Y:S01]  /*6380*/  IMAD R220, R5.reuse, 0x2800, R210 ;  /* 0x0000280005dc7824 */ /* 0x040fe200078e02d2 */
[----:B------:R-:W-:Y:S02]  /*6390*/  LEA R0, R5, UR37, 0x3 ;  /* 0x0000002505007c11 */ /* 0x000fe4000f8e18ff */
[----:B------:R-:W-:Y:S02]  /*63a0*/  CS2R R156, SRZ ;  /* 0x00000000009c7805 */ /* 0x000fe4000001ff00 */
[----:B------:R-:W-:Y:S02]  /*63b0*/  CS2R R150, SRZ ;  /* 0x0000000000967805 */ /* 0x000fe4000001ff00 */
[----:B------:R-:W-:Y:S02]  /*63c0*/  CS2R R148, SRZ ;  /* 0x0000000000947805 */ /* 0x000fe4000001ff00 */
[----:B------:R-:W-:Y:S02]  /*63d0*/  LEA R220, R220, UR37, 0x1 ;  /* 0x00000025dcdc7c11 */ /* 0x000fe4000f8e08ff */
[----:B------:R-:W-:Y:S02]  /*63e0*/  CS2R R142, SRZ ;  /* 0x00000000008e7805 */ /* 0x000fe4000001ff00 */
[----:B------:R-:W-:Y:S02]  /*63f0*/  CS2R R140, SRZ ;  /* 0x00000000008c7805 */ /* 0x000fe4000001ff00 */
[----:B------:R-:W-:Y:S02]  /*6400*/  @P5 SHF.L.U32 R7, R4, 0x1f, RZ ;  /* 0x0000001f04075819 */ /* 0x000fe400000006ff */
[----:B------:R-:W-:Y:S02]  /*6410*/  CS2R R134, SRZ ;  /* 0x0000000000867805 */ /* 0x000fe4000001ff00 */
[----:B------:R-:W-:Y:S02]  /*6420*/  CS2R R132, SRZ ;  /* 0x0000000000847805 */ /* 0x000fe4000001ff00 */
[----:B------:R-:W-:Y:S01]  /*6430*/  CS2R R126, SRZ ;  /* 0x00000000007e7805 */ /* 0x000fe2000001ff00 */
[----:B------:R-:W1:Y:S01]  /*6440*/  @P5 SYNCS.PHASECHK.TRANS64.TRYWAIT P0, [R0+URZ+0x1c0], R7 ;  /* 0x0001c007000055a7 */ /* 0x000e6200080011ff */
[----:B------:R-:W-:Y:S02]  /*6450*/  CS2R R124, SRZ ;  /* 0x00000000007c7805 */ /* 0x000fe4000001ff00 */
[----:B------:R-:W-:Y:S02]  /*6460*/  CS2R R118, SRZ ;  /* 0x0000000000767805 */ /* 0x000fe4000001ff00 */
[----:B------:R-:W-:Y:S02]  /*6470*/  CS2R R116, SRZ ;  /* 0x0000000000747805 */ /* 0x000fe4000001ff00 */
[----:B------:R-:W-:Y:S02]  /*6480*/  CS2R R110, SRZ ;  /* 0x00000000006e7805 */ /* 0x000fe4000001ff00 */
[----:B------:R-:W-:Y:S01]  /*6490*/  CS2R R108, SRZ ;  /* 0x00000000006c7805 */ /* 0x000fe2000001ff00 */
[----:B------:R-:W-:Y:S01]  /*64a0*/  VIADD R196, R220, 0x300 ;  /* 0x00000300dcc47836 */ /* 0x000fe20000000000 */
[----:B------:R2:W4:Y:S01]  /*64b0*/  SYNCS.PHASECHK.TRANS64.TRYWAIT P2, [R16+URZ+0x210], R3 ;  /* 0x00021003100075a7 */ /* 0x00052200080411ff */
[----:B-1----:R-:W-:Y:S01]  /*64c0*/  @P5 PLOP3.LUT P3, PT, P0, PT, PT, 0x8, 0x80 ;  /* 0x000000000080581c */ /* 0x002fe2000076e170 */
[----:B------:R-:W-:Y:S01]  /*64d0*/  @!UPT UIADD3 URZ, UPT, UPT, URZ, URZ, URZ ;  /* 0x000000fffffff290 */ /* 0x000fe2000fffe0ff */
[----:B--2---:R-:W-:Y:S11]  /*64e0*/  @!P5 BRA `(.L_x_110) ;  /* 0x0000000000e8d947 */ /* 0x004ff60003800000 */
[----:B------:R-:W-:Y:S01]  /*64f0*/  FSETP.NEU.AND P0, PT, R101, RZ, PT ;  /* 0x000000ff6500720b */ /* 0x000fe20003f0d000 */
[----:B------:R-:W-:Y:S03]  /*6500*/  BSSY B0, `(.L_x_111) ;  /* 0x000000d000007945 */ /* 0x000fe60003800000 */
[----:B------:R-:W-:Y:S02]  /*6510*/  SEL R5, RZ, 0xffffffff, P0 ;  /* 0xffffffffff057807 */ /* 0x000fe40000000000 */
[----:B------:R-:W-:Y:S04]  /*6520*/  ISETP.NE.U32.AND P0, PT, RZ, UR40, PT ;  /* 0x00000028ff007c0c */ /* 0x000fe8000bf05070 */
[----:B------:R-:W-:Y:S04]  /*6530*/  ISETP.NE.AND.EX P0, PT, RZ, UR41, PT, P0 ;  /* 0x00000029ff007c0c */ /* 0x000fe8000bf05300 */
[----:B------:R-:W-:Y:S02]  /*6540*/  SEL R6, RZ, 0xffffffff, P0 ;  /* 0xffffffffff067807 */ /* 0x000fe40000000000 */
[----:B------:R-:W-:Y:S04]  /*6550*/  LOP3.LUT P0, RZ, R206, 0xff, RZ, 0xc0, !PT ;  /* 0x000000ffceff7812 */ /* 0x000fe8000780c0ff */
[----:B------:R-:W-:Y:S02]  /*6560*/  @P1 SEL R5, R6, R5, !P0 ;  /* 0x0000000506051207 */ /* 0x000fe40004000000 */
[----:B------:R-:W-:Y:S02]  /*6570*/  PLOP3.LUT P0, PT, PT, PT, PT, 0x8, 0x80 ;  /* 0x000000000080781c */ /* 0x000fe40003f0e170 */
[----:B------:R-:W-:Y:S01]  /*6580*/  LOP3.LUT R5, R5, 0x1, RZ, 0xc0, !PT ;  /* 0x0000000105057812 */ /* 0x000fe200078ec0ff */
[----:B------:R-:W-:Y:S10]  /*6590*/  @!P3 BRA `(.L_x_112) ;  /* 0x00000000000cb947 */ /* 0x000ff40003800000 */
[----:B------:R-:W-:Y:S04]  /*65a0*/  SHF.L.U32 R7, R4, 0x1f, RZ ;  /* 0x0000001f04077819 */ /* 0x000fe800000006ff */
[----:B------:R-:W1:Y:S02]  /*65b0*/  SYNCS.PHASECHK.TRANS64.TRYWAIT P1, [R0+URZ+0x1c0], R7 ;  /* 0x0001c007000075a7 */ /* 0x000e6400080211ff */
[----:B-1----:R-:W-:Y:S05]  /*65c0*/  @!P1 BRA `(.L_x_113) ;  /* 0x0000003400389947 */ /* 0x002fea0003800000 */
.L_x_112:
[----:B------:R-:W-:Y:S05]  /*65d0*/  BSYNC B0 ;  /* 0x0000000000007941 */ /* 0x000fea0003800000 */
.L_x_111:
[----:B------:R-:W-:Y:S02]  /*65e0*/  ISETP.NE.U32.AND P1, PT, R5, 0x1, PT ;  /* 0x000000010500780c */ /* 0x000fe40003f25070 */
[----:B------:R-:W-:Y:S02]  /*65f0*/  CS2R R118, SRZ ;  /* 0x0000000000767805 */ /* 0x000fe4000001ff00 */
[----:B------:R-:W-:Y:S02]  /*6600*/  ISETP.NE.AND P3, PT, R212, RZ, PT ;  /* 0x000000ffd400720c */ /* 0x000fe40003f65270 */
[----:B------:R-:W-:Y:S02]  /*6610*/  CS2R R116, SRZ ;  /* 0x0000000000747805 */ /* 0x000fe4000001ff00 */
[----:B------:R-:W-:Y:S02]  /*6620*/  CS2R R134, SRZ ;  /* 0x0000000000867805 */ /* 0x000fe4000001ff00 */
[----:B------:R-:W-:Y:S02]  /*6630*/  CS2R R132, SRZ ;  /* 0x0000000000847805 */ /* 0x000fe4000001ff00 */
[----:B------:R-:W-:Y:S02]  /*6640*/  CS2R R150, SRZ ;  /* 0x0000000000967805 */ /* 0x000fe4000001ff00 */
[----:B------:R-:W-:Y:S02]  /*6650*/  CS2R R148, SRZ ;  /* 0x0000000000947805 */ /* 0x000fe4000001ff00 */
[----:B------:R-:W-:Y:S02]  /*6660*/  CS2R R166, SRZ ;  /* 0x0000000000a67805 */ /* 0x000fe4000001ff00 */
[----:B------:R-:W-:Y:S01]  /*6670*/  CS2R R164, SRZ ;  /* 0x0000000000a47805 */ /* 0x000fe2000001ff00 */
[----:B------:R-:W-:Y:S01]  /*6680*/  IMAD.MOV.U32 R183, RZ, RZ, RZ ;  /* 0x000000ffffb77224 */ /* 0x000fe200078e00ff */
[----:B------:R-:W-:Y:S02]  /*6690*/  CS2R R180, SRZ ;  /* 0x0000000000b47805 */ /* 0x000fe4000001ff00 */
[----:B------:R-:W-:Y:S02]  /*66a0*/  CS2R R110, SRZ ;  /* 0x00000000006e7805 */ /* 0x000fe4000001ff00 */
[----:B------:R-:W-:Y:S02]  /*66b0*/  @P1 PLOP3.LUT P0, PT, P3, PT, PT, 0x80, 0x8 ;  /* 0x000000000008181c */ /* 0x000fe40001f0f070 */
[----:B------:R-:W-:Y:S02]  /*66c0*/  CS2R R108, SRZ ;  /* 0x00000000006c7805 */ /* 0x000fe4000001ff00 */
[----:B------:R-:W-:Y:S02]  /*66d0*/  CS2R R126, SRZ ;  /* 0x00000000007e7805 */ /* 0x000fe4000001ff00 */
[----:B------:R-:W-:Y:S02]  /*66e0*/  CS2R R124, SRZ ;  /* 0x00000000007c7805 */ /* 0x000fe4000001ff00 */
[----:B------:R-:W-:Y:S02]  /*66f0*/  CS2R R142, SRZ ;  /* 0x00000000008e7805 */ /* 0x000fe4000001ff00 */
[----:B------:R-:W-:Y:S02]  /*6700*/  CS2R R140, SRZ ;  /* 0x00000000008c7805 */ /* 0x000fe4000001ff00 */
[----:B------:R-:W-:Y:S01]  /*6710*/  CS2R R158, SRZ ;  /* 0x00000000009e7805 */ /* 0x000fe2000001ff00 */
[----:B------:R2:W2:Y:S01]  /*6720*/  @P1 LDS.128 R108, [R220+0x300] ;  /* 0x00030000dc6c1984 */ /* 0x0004a20000000c00 */
[----:B------:R-:W-:Y:S02]  /*6730*/  CS2R R156, SRZ ;  /* 0x00000000009c7805 */ /* 0x000fe4000001ff00 */
[----:B------:R-:W-:Y:S02]  /*6740*/  CS2R R174, SRZ ;  /* 0x0000000000ae7805 */ /* 0x000fe4000001ff00 */
[----:B------:R-:W-:Y:S01]  /*6750*/  CS2R R172, SRZ ;  /* 0x0000000000ac7805 */ /* 0x000fe2000001ff00 */
[----:B------:R2:W2:Y:S01]  /*6760*/  @P1 LDS.128 R124, [R220+0x1300] ;  /* 0x00130000dc7c1984 */ /* 0x0004a20000000c00 */
[C---:B-1----:R-:W-:Y:S02]  /*6770*/  @P1 VIADD R7, R220.reuse, 0x310 ;  /* 0x00000310dc071836 */ /* 0x042fe40000000000 */
[C---:B------:R-:W-:Y:S01]  /*6780*/  @P1 VIADD R6, R220.reuse, 0x1310 ;  /* 0x00001310dc061836 */ /* 0x040fe20000000000 */
[----:B------:R1:W1:Y:S01]  /*6790*/  @P1 LDS.128 R140, [R220+0x2300] ;  /* 0x00230000dc8c1984 */ /* 0x0002620000000c00 */
[C---:B------:R-:W-:Y:S02]  /*67a0*/  @P1 VIADD R5, R220.reuse, 0x2310 ;  /* 0x00002310dc051836 */ /* 0x040fe40000000000 */
[C---:B------:R-:W-:Y:S01]  /*67b0*/  @P1 VIADD R4, R220.reuse, 0x3310 ;  /* 0x00003310dc041836 */ /* 0x040fe20000000000 */
[----:B------:R1:W1:Y:S01]  /*67c0*/  @P1 LDS.128 R156, [R220+0x3300] ;  /* 0x00330000dc9c1984 */ /* 0x0002620000000c00 */
[----:B------:R-:W-:Y:S02]  /*67d0*/  @P1 VIADD R0, R220, 0x4310 ;  /* 0x00004310dc001836 */ /* 0x000fe40000000000 */
[C---:B------:R-:W-:Y:S01]  /*67e0*/  @P0 VIADD R7, R196.reuse, 0xfffffff0 ;  /* 0xfffffff0c4070836 */ /* 0x040fe20000000000 */
[----:B------:R1:W1:Y:S01]  /*67f0*/  @P1 LDS.128 R172, [R220+0x4300] ;  /* 0x00430000dcac1984 */ /* 0x0002620000000c00 */
[C---:B------:R-:W-:Y:S02]  /*6800*/  @P0 VIADD R6, R196.reuse, 0xff0 ;  /* 0x00000ff0c4060836 */ /* 0x040fe40000000000 */
[C---:B------:R-:W-:Y:S01]  /*6810*/  @P0 VIADD R5, R196.reuse, 0x1ff0 ;  /* 0x00001ff0c4050836 */ /* 0x040fe20000000000 */
[----:B------:R1:W1:Y:S01]  /*6820*/  @P1 LDS.128 R116, [R7] ;  /* 0x0000000007741984 */ /* 0x0002620000000c00 */
[C---:B------:R-:W-:Y:S02]  /*6830*/  @P0 VIADD R4, R196.reuse, 0x2ff0 ;  /* 0x00002ff0c4040836 */ /* 0x040fe40000000000 */
[----:B------:R-:W-:Y:S01]  /*6840*/  @P0 VIADD R0, R196, 0x3ff0 ;  /* 0x00003ff0c4000836 */ /* 0x000fe20000000000 */
[----:B------:R1:W1:Y:S04]  /*6850*/  @P1 LDS.128 R132, [R6] ;  /* 0x0000000006841984 */ /* 0x0002680000000c00 */
[----:B------:R1:W1:Y:S04]  /*6860*/  @P1 LDS.128 R148, [R5] ;  /* 0x0000000005941984 */ /* 0x0002680000000c00 */
[----:B------:R1:W1:Y:S04]  /*6870*/  @P1 LDS.128 R164, [R4] ;  /* 0x0000000004a41984 */ /* 0x0002680000000c00 */
[----:B------:R1:W1:Y:S02]  /*6880*/  @P1 LDS.128 R180, [R0] ;  /* 0x0000000000b41984 */ /* 0x0002640000000c00 */
.L_x_110:
[----:B------:R-:W-:Y:S05]  /*6890*/  BSYNC B1 ;  /* 0x0000000000017941 */ /* 0x000fea0003800000 */
.L_x_109:
[----:B------:R-:W-:Y:S05]  /*68a0*/  IMAD R98, R99, 0x50, R2 ;  /* 0x0000005063627824 */ /* 0x000fea00078e0202 */
[----:B-1----:R-:W-:Y:S04]  /*68b0*/  SHF.R.U32.HI R0, RZ, 0x15, R98 ;  /* 0x00000015ff007819 */ /* 0x002fe80000011662 */
[----:B------:R-:W-:Y:S01]  /*68c0*/  LOP3.LUT P0, RZ, R0, 0x3, R211, 0x48, !PT ;  /* 0x0000000300ff7812 */ /* 0x000fe200078048d3 */
[----:B------:R-:W-:Y:S01]  /*68d0*/  @!UPT UIADD3 URZ, UPT, UPT, URZ, URZ, URZ ;  /* 0x000000fffffff290 */ /* 0x000fe2000fffe0ff */
[----:B----4-:R-:W-:Y:S11]  /*68e0*/  @P2 BRA `(.L_x_114) ;  /* 0x0000000000082947 */ /* 0x010ff60003800000 */
[----:B------:R-:W1:Y:S02]  /*68f0*/  SYNCS.PHASECHK.TRANS64.TRYWAIT P1, [R16+URZ+0x210], R3 ;  /* 0x00021003100075a7 */ /* 0x000e6400080211ff */
[----:B-1----:R-:W-:Y:S05]  /*6900*/  @!P1 BRA `(.L_x_115) ;  /* 0x00000030007c9947 */ /* 0x002fea0003800000 */
.L_x_114:
[----:B------:R-:W-:Y:S05]  /*6910*/  @!P0 BRA `(.L_x_116) ;  /* 0x0000000000408947 */ /* 0x000fea0003800000 */
[----:B------:R-:W4:Y:S01]  /*6920*/  LDCU.64 UR8, c[0x4][0x70] ;  /* 0x01000e00ff0877ac */ /* 0x000f220008000a00 */
[----:B------:R-:W-:Y:S01]  /*6930*/  MOV R15, 0x0 ;  /* 0x00000000000f7802 */ /* 0x000fe20000000f00 */
[----:B------:R-:W-:Y:S02]  /*6940*/  HFMA2 R12, -RZ, RZ, 0, 5.9604644775390625e-08 ;  /* 0x00000001ff0c7431 */ /* 0x000fe400000001ff */
[----:B------:R-:W-:Y:S02]  /*6950*/  IMAD.MOV.U32 R8, RZ, RZ, 0x192 ;  /* 0x00000192ff087424 */ /* 0x000fe400078e00ff */
[----:B------:R-:W-:Y:S01]  /*6960*/  IMAD.MOV.U32 R13, RZ, RZ, RZ ;  /* 0x000000ffff0d7224 */ /* 0x000fe200078e00ff */
[----:B------:R-:W5:Y:S01]  /*6970*/  LDCU.64 UR6, c[0x4][0x78] ;  /* 0x01000f00ff0677ac */ /* 0x000f620008000a00 */
[----:B------:R-:W1:Y:S01]  /*6980*/  LDC.64 R14, c[0x4][R15] ;  /* 0x010000000f0e7b82 */ /* 0x000e620000000a00 */
[----:B------:R-:W2:Y:S01]  /*6990*/  LDCU.64 UR4, c[0x4][0x10] ;  /* 0x01000200ff0477ac */ /* 0x000ea20008000a00 */
[----:B----4-:R-:W-:Y:S01]  /*69a0*/  MOV R5, UR9 ;  /* 0x0000000900057c02 */ /* 0x010fe20008000f00 */
[----:B------:R-:W-:Y:S01]  /*69b0*/  IMAD.U32 R4, RZ, RZ, UR8 ;  /* 0x00000008ff047e24 */ /* 0x000fe2000f8e00ff */
[----:B-----5:R-:W-:Y:S01]  /*69c0*/  MOV R7, UR7 ;  /* 0x0000000700077c02 */ /* 0x020fe20008000f00 */
[----:B------:R-:W-:Y:S01]  /*69d0*/  IMAD.U32 R6, RZ, RZ, UR6 ;  /* 0x00000006ff067e24 */ /* 0x000fe2000f8e00ff */
[----:B--2---:R-:W-:Y:S01]  /*69e0*/  MOV R11, UR5 ;  /* 0x00000005000b7c02 */ /* 0x004fe20008000f00 */
[----:B------:R-:W-:Y:S02]  /*69f0*/  IMAD.U32 R10, RZ, RZ, UR4 ;  /* 0x00000004ff0a7e24 */ /* 0x000fe4000f8e00ff */
[----:B------:R-:W-:Y:S07]  /*6a00*/  LEPC R20, `(.L_x_116) ;  /* 0x000000001014794e */ /* 0x000fee0000000000 */
[----:B-1-3--:R-:W-:Y:S05]  /*6a10*/  CALL.ABS.NOINC R14 ;  /* 0x000000000e007343 */ /* 0x00afea0003c00000 */
.L_x_116:
[----:B------:R-:W-:Y:S05]  /*6a20*/  WARPSYNC.ALL ;  /* 0x0000000000007948 */ /* 0x000fea0003800000 */
[C---:B------:R-:W-:Y:S01]  /*6a30*/  R2UR UR4, R98.reuse ;  /* 0x00000000620472ca */ /* 0x040fe200000e0000 */
[----:B------:R-:W-:Y:S05]  /*6a40*/  VIADD R0, R98, 0x10 ;  /* 0x0000001062007836 */ /* 0x000fea0000000000 */
[----:B------:R-:W-:Y:S04]  /*6a50*/  SHF.R.U32.HI R0, RZ, 0x15, R0 ;  /* 0x00000015ff007819 */ /* 0x000fe80000011600 */
[----:B------:R-:W-:Y:S03]  /*6a60*/  LOP3.LUT P0, RZ, R0, 0x3, R211, 0x48, !PT ;  /* 0x0000000300ff7812 */ /* 0x000fe600078048d3 */
[----:B------:R-:W4:Y:S10]  /*6a70*/  LDTM.x16 R72, tmem[UR4] ;  /* 0x00000004004879ee */ /* 0x000f340008240000 */
[----:B----4-:R-:W-:Y:S05]  /*6a80*/  @!P0 BRA `(.L_x_117) ;  /* 0x0000000000408947 */ /* 0x010fea0003800000 */
        /* <DEDUP_REMOVED lines=16> */
.L_x_117:
[----:B------:R-:W-:Y:S05]  /*6b90*/  WARPSYNC.ALL ;  /* 0x0000000000007948 */ /* 0x000fea0003800000 */
[C---:B------:R-:W-:Y:S01]  /*6ba0*/  R2UR UR4, R98.reuse ;  /* 0x00000000620472ca */ /* 0x040fe200000e0000 */
[----:B------:R-:W-:Y:S05]  /*6bb0*/  VIADD R0, R98, 0x20 ;  /* 0x0000002062007836 */ /* 0x000fea0000000000 */
[----:B------:R-:W-:Y:S04]  /*6bc0*/  SHF.R.U32.HI R0, RZ, 0x15, R0 ;  /* 0x00000015ff007819 */ /* 0x000fe80000011600 */
[----:B------:R-:W-:Y:S03]  /*6bd0*/  LOP3.LUT P0, RZ, R0, 0x3, R211, 0x48, !PT ;  /* 0x0000000300ff7812 */ /* 0x000fe600078048d3 */
[----:B------:R-:W4:Y:S10]  /*6be0*/  LDTM.x16 R56, tmem[UR4+0x10] ;  /* 0x00001004003879ee */ /* 0x000f340008240000 */
        /* <DEDUP_REMOVED lines=17> */
.L_x_118:
        /* <DEDUP_REMOVED lines=23> */
.L_x_119:
        /* <DEDUP_REMOVED lines=23> */
.L_x_120:
[----:B------:R-:W-:Y:S01]  /*6fe0*/  ISETP.NE.AND P0, PT, R218, RZ, PT ;  /* 0x000000ffda00720c */ /* 0x000fe20003f05270 */
[----:B------:R-:W-:Y:S05]  /*6ff0*/  WARPSYNC.ALL ;  /* 0x0000000000007948 */ /* 0x000fea0003800000 */
[----:B------:R-:W-:Y:S01]  /*7000*/  R2UR UR5, R16 ;  /* 0x00000000100572ca */ /* 0x000fe200000e0000 */
[--C-:B--2---:R-:W-:Y:S01]  /*7010*/  HADD2.F32 R100, -RZ, R108.reuse.H0_H0 ;  /* 0x2000006cff647230 */ /* 0x104fe20000004100 */
[----:B------:R-:W-:Y:S01]  /*7020*/  R2UR UR4, R98 ;  /* 0x00000000620472ca */ /* 0x000fe200000e0000 */
[----:B------:R-:W-:Y:S01]  /*7030*/  HADD2.F32 R102, -RZ, R108.H1_H1 ;  /* 0x3000006cff667230 */ /* 0x000fe20000004100 */
[----:B------:R-:W-:Y:S01]  /*7040*/  ISETP.NE.AND P6, PT, R212, RZ, PT ;  /* 0x000000ffd400720c */ /* 0x000fe20003fc5270 */
[--C-:B------:R-:W-:Y:S01]  /*7050*/  HADD2.F32 R103, -RZ, R109.reuse.H0_H0 ;  /* 0x2000006dff677230 */ /* 0x100fe20000004100 */
[C---:B------:R-:W-:Y:S01]  /*7060*/  IADD3 R224, PT, PT, R220.reuse, 0x310, RZ ;  /* 0x00000310dce07810 */ /* 0x040fe20007ffe0ff */
[----:B------:R-:W-:Y:S01]  /*7070*/  HADD2.F32 R104, -RZ, R109.H1_H1 ;  /* 0x3000006dff687230 */ /* 0x000fe20000004100 */
[----:B------:R-:W-:Y:S01]  /*7080*/  IADD3 R223, PT, PT, R220, 0x1310, RZ ;  /* 0x00001310dcdf7810 */ /* 0x000fe20007ffe0ff */
[--C-:B------:R-:W-:Y:S02]  /*7090*/  HADD2.F32 R105, -RZ, R110.reuse.H0_H0 ;  /* 0x2000006eff697230 */ /* 0x100fe40000004100 */
[C---:B---3--:R-:W-:Y:S01]  /*70a0*/  FMUL R0, R96.reuse, R72 ;  /* 0x0000004860007220 */ /* 0x048fe20000400000 */
[----:B------:R-:W-:Y:S02]  /*70b0*/  HADD2.F32 R106, -RZ, R110.H1_H1 ;  /* 0x3000006eff6a7230 */ /* 0x000fe40000004100 */
[----:B-1----:R-:W-:Y:S01]  /*70c0*/  FMUL R3, R96, R73 ;  /* 0x0000004960037220 */ /* 0x002fe20000400000 */
[--C-:B------:R-:W-:Y:S02]  /*70d0*/  HADD2.F32 R107, -RZ, R111.reuse.H0_H0 ;  /* 0x2000006fff6b7230 */ /* 0x100fe40000004100 */
[C---:B------:R-:W-:Y:S01]  /*70e0*/  FFMA R0, R101.reuse, R100, R0 ;  /* 0x0000006465007223 */ /* 0x040fe20000000000 */
[----:B------:R-:W-:Y:S01]  /*70f0*/  HADD2.F32 R108, -RZ, R111.H1_H1 ;  /* 0x3000006fff6c7230 */ /* 0x000fe20000004100 */
[----:B------:R-:W1:Y:S01]  /*7100*/  LDTM.x16 R4, tmem[UR4+0x40] ;  /* 0x00004004000479ee */ /* 0x000e620008240000 */
[--C-:B------:R-:W-:Y:S01]  /*7110*/  HADD2.F32 R109, -RZ, R116.reuse.H0_H0 ;  /* 0x20000074ff6d7230 */ /* 0x100fe20000004100 */
[----:B------:R-:W-:Y:S01]  /*7120*/  NOP ;  /* 0x0000000000007918 */ /* 0x000fe20000000000 */
[----:B------:R-:W-:Y:S01]  /*7130*/  HADD2.F32 R110, -RZ, R116.H1_H1 ;  /* 0x30000074ff6e7230 */ /* 0x000fe20000004100 */
[C---:B------:R-:W-:Y:S01]  /*7140*/  @P6 IADD3 R224, PT, PT, R196.reuse, -0x10, RZ ;  /* 0xfffffff0c4e06810 */ /* 0x040fe20007ffe0ff */
[--C-:B------:R-:W-:Y:S01]  /*7150*/  HADD2.F32 R111, -RZ, R117.reuse.H0_H0 ;  /* 0x20000075ff6f7230 */ /* 0x100fe20000004100 */
[----:B------:R-:W-:Y:S01]  /*7160*/  @P6 IADD3 R223, PT, PT, R196, 0xff0, RZ ;  /* 0x00000ff0c4df6810 */ /* 0x000fe20007ffe0ff */
[----:B------:R-:W-:Y:S02]  /*7170*/  HADD2.F32 R112, -RZ, R117.H1_H1 ;  /* 0x30000075ff707230 */ /* 0x000fe40000004100 */
[C---:B------:R-:W-:Y:S01]  /*7180*/  FFMA R3, R101.reuse, R102, R3 ;  /* 0x0000006665037223 */ /* 0x040fe20000000003 */
[--C-:B------:R-:W-:Y:S01]  /*7190*/  HADD2.F32 R113, -RZ, R118.reuse.H0_H0 ;  /* 0x20000076ff717230 */ /* 0x100fe20000004100 */
[----:B------:R-:W-:Y:S01]  /*71a0*/  UIADD3 UR5, UPT, UPT, UR5, 0x230, URZ ;  /* 0x0000023005057890 */ /* 0x000fe2000fffe0ff */
[----:B------:R-:W-:Y:S02]  /*71b0*/  HADD2.F32 R114, -RZ, R118.H1_H1 ;  /* 0x30000076ff727230 */ /* 0x000fe40000004100 */
[C---:B------:R-:W-:Y:S01]  /*71c0*/  FMUL R20, R96.reuse, R74 ;  /* 0x0000004a60147220 */ /* 0x040fe20000400000 */
[--C-:B------:R-:W-:Y:S01]  /*71d0*/  HADD2.F32 R115, -RZ, R119.reuse.H0_H0 ;  /* 0x20000077ff737230 */ /* 0x100fe20000004100 */
[----:B------:R-:W-:Y:S01]  /*71e0*/  UPRMT UR5, UR38, 0x654, UR5 ;  /* 0x0000065426057896 */ /* 0x000fe20008000005 */
[----:B------:R-:W-:Y:S02]  /*71f0*/  HADD2.F32 R116, -RZ, R119.H1_H1 ;  /* 0x30000077ff747230 */ /* 0x000fe40000004100 */
[C---:B------:R-:W-:Y:S01]  /*7200*/  FFMA R20, R101.reuse, R103, R20 ;  /* 0x0000006765147223 */ /* 0x040fe20000000014 */
[--C-:B------:R-:W-:Y:S02]  /*7210*/  HADD2.F32 R117, -RZ, R124.reuse.H0_H0 ;  /* 0x2000007cff757230 */ /* 0x100fe40000004100 */
[C---:B------:R-:W-:Y:S01]  /*7220*/  FMUL R21, R96.reuse, R75 ;  /* 0x0000004b60157220 */ /* 0x040fe20000400000 */
[----:B------:R-:W-:Y:S02]  /*7230*/  HADD2.F32 R118, -RZ, R124.H1_H1 ;  /* 0x3000007cff767230 */ /* 0x000fe40000004100 */
[C---:B------:R-:W-:Y:S01]  /*7240*/  FMUL R22, R96.reuse, R76 ;  /* 0x0000004c60167220 */ /* 0x040fe20000400000 */
[--C-:B------:R-:W-:Y:S02]  /*7250*/  HADD2.F32 R119, -RZ, R125.reuse.H0_H0 ;  /* 0x2000007dff777230 */ /* 0x100fe40000004100 */
[C---:B------:R-:W-:Y:S01]  /*7260*/  FFMA R21, R101.reuse, R104, R21 ;  /* 0x0000006865157223 */ /* 0x040fe20000000015 */
[----:B------:R-:W-:Y:S01]  /*7270*/  HADD2.F32 R120, -RZ, R125.H1_H1 ;  /* 0x3000007dff787230 */ /* 0x000fe20000004100 */
[----:B-1----:R-:W-:Y:S01]  /*7280*/  SYNCS.ARRIVE.TRANS64.RED.A1T0 RZ, [UR5], RZ ;  /* 0x000000ffffff79a7 */ /* 0x002fe20008100405 */
[--C-:B------:R-:W-:Y:S02]  /*7290*/  HADD2.F32 R121, -RZ, R126.reuse.H0_H0 ;  /* 0x2000007eff797230 */ /* 0x100fe40000004100 */
[----:B------:R-:W-:Y:S01]  /*72a0*/  FFMA R22, R101, R105, R22 ;  /* 0x0000006965167223 */ /* 0x000fe20000000016 */
[----:B------:R-:W-:Y:S01]  /*72b0*/  HADD2.F32 R122, -RZ, R126.H1_H1 ;  /* 0x3000007eff7a7230 */ /* 0x000fe20000004100 */
[----:B------:R-:W-:Y:S01]  /*72c0*/  F2FP.F16.F32.PACK_AB R197, R21, R20 ;  /* 0x0000001415c5723e */ /* 0x000fe200000000ff */
[--C-:B------:R-:W-:Y:S02]  /*72d0*/  HADD2.F32 R123, -RZ, R127.reuse.H0_H0 ;  /* 0x2000007fff7b7230 */ /* 0x100fe40000004100 */
[C---:B------:R-:W-:Y:S01]  /*72e0*/  FMUL R23, R96.reuse, R77 ;  /* 0x0000004d60177220 */ /* 0x040fe20000400000 */
[----:B------:R-:W-:Y:S02]  /*72f0*/  HADD2.F32 R124, -RZ, R127.H1_H1 ;  /* 0x3000007fff7c7230 */ /* 0x000fe40000004100 */
[C---:B------:R-:W-:Y:S01]  /*7300*/  FMUL R72, R96.reuse, R78 ;  /* 0x0000004e60487220 */ /* 0x040fe20000400000 */
[--C-:B------:R-:W-:Y:S02]  /*7310*/  HADD2.F32 R125, -RZ, R132.reuse.H0_H0 ;  /* 0x20000084ff7d7230 */ /* 0x100fe40000004100 */
[C---:B------:R-:W-:Y:S01]  /*7320*/  FFMA R23, R101.reuse, R106, R23 ;  /* 0x0000006a65177223 */ /* 0x040fe20000000017 */
[----:B------:R-:W-:Y:S02]  /*7330*/  HADD2.F32 R126, -RZ, R132.H1_H1 ;  /* 0x30000084ff7e7230 */ /* 0x000fe40000004100 */
[----:B------:R-:W-:Y:S01]  /*7340*/  FFMA R72, R101, R107, R72 ;  /* 0x0000006b65487223 */ /* 0x000fe20000000048 */
[--C-:B------:R-:W-:Y:S02]  /*7350*/  HADD2.F32 R127, -RZ, R133.reuse.H0_H0 ;  /* 0x20000085ff7f7230 */ /* 0x100fe40000004100 */
[C---:B------:R-:W-:Y:S01]  /*7360*/  FMUL R73, R96.reuse, R79 ;  /* 0x0000004f60497220 */ /* 0x040fe20000400000 */
[----:B------:R-:W-:Y:S01]  /*7370*/  HADD2.F32 R128, -RZ, R133.H1_H1 ;  /* 0x30000085ff807230 */ /* 0x000fe20000004100 */
[----:B------:R-:W-:Y:S01]  /*7380*/  F2FP.F16.F32.PACK_AB R198, R23, R22 ;  /* 0x0000001617c6723e */ /* 0x000fe200000000ff */
[--C-:B------:R-:W-:Y:S02]  /*7390*/  HADD2.F32 R129, -RZ, R134.reuse.H0_H0 ;  /* 0x20000086ff817230 */ /* 0x100fe40000004100 */
[----:B------:R-:W-:Y:S01]  /*73a0*/  FFMA R73, R101, R108, R73 ;  /* 0x0000006c65497223 */ /* 0x000fe20000000049 */
[----:B------:R-:W-:Y:S02]  /*73b0*/  HADD2.F32 R130, -RZ, R134.H1_H1 ;  /* 0x30000086ff827230 */ /* 0x000fe40000004100 */
[C---:B------:R-:W-:Y:S01]  /*73c0*/  FMUL R74, R96.reuse, R80 ;  /* 0x00000050604a7220 */ /* 0x040fe20000400000 */
[--C-:B------:R-:W-:Y:S02]  /*73d0*/  HADD2.F32 R131, -RZ, R135.reuse.H0_H0 ;  /* 0x20000087ff837230 */ /* 0x100fe40000004100 */
[C---:B------:R-:W-:Y:S01]  /*73e0*/  FMUL R75, R96.reuse, R81 ;  /* 0x00000051604b7220 */ /* 0x040fe20000400000 */
[----:B------:R-:W-:Y:S01]  /*73f0*/  HADD2.F32 R132, -RZ, R135.H1_H1 ;  /* 0x30000087ff847230 */ /* 0x000fe20000004100 */
[----:B------:R-:W-:Y:S01]  /*7400*/  F2FP.F16.F32.PACK_AB R199, R73, R72 ;  /* 0x0000004849c7723e */ /* 0x000fe200000000ff */
[--C-:B------:R-:W-:Y:S02]  /*7410*/  HADD2.F32 R133, -RZ, R140.reuse.H0_H0 ;  /* 0x2000008cff857230 */ /* 0x100fe40000004100 */
[C---:B------:R-:W-:Y:S01]  /*7420*/  FFMA R74, R101.reuse, R109, R74 ;  /* 0x0000006d654a7223 */ /* 0x040fe2000000004a */
[----:B------:R-:W-:Y:S02]  /*7430*/  HADD2.F32 R134, -RZ, R140.H1_H1 ;  /* 0x3000008cff867230 */ /* 0x000fe40000004100 */
[----:B------:R-:W-:Y:S01]  /*7440*/  FFMA R75, R101, R110, R75 ;  /* 0x0000006e654b7223 */ /* 0x000fe2000000004b */
[--C-:B------:R-:W-:Y:S02]  /*7450*/  HADD2.F32 R135, -RZ, R141.reuse.H0_H0 ;  /* 0x2000008dff877230 */ /* 0x100fe40000004100 */
[C---:B------:R-:W-:Y:S01]  /*7460*/  FMUL R76, R96.reuse, R82 ;  /* 0x00000052604c7220 */ /* 0x040fe20000400000 */
[----:B------:R-:W-:Y:S02]  /*7470*/  HADD2.F32 R136, -RZ, R141.H1_H1 ;  /* 0x3000008dff887230 */ /* 0x000fe40000004100 */
[C---:B------:R-:W-:Y:S01]  /*7480*/  FMUL R77, R96.reuse, R83 ;  /* 0x00000053604d7220 */ /* 0x040fe20000400000 */
[--C-:B------:R-:W-:Y:S01]  /*7490*/  HADD2.F32 R137, -RZ, R142.reuse.H0_H0 ;  /* 0x2000008eff897230 */ /* 0x100fe20000004100 */
[----:B------:R-:W-:Y:S01]  /*74a0*/  F2FP.F16.F32.PACK_AB R200, R75, R74 ;  /* 0x0000004a4bc8723e */ /* 0x000fe200000000ff */
[----:B------:R-:W-:Y:S02]  /*74b0*/  HADD2.F32 R138, -RZ, R142.H1_H1 ;  /* 0x3000008eff8a7230 */ /* 0x000fe40000004100 */
[C---:B------:R-:W-:Y:S01]  /*74c0*/  FFMA R76, R101.reuse, R111, R76 ;  /* 0x0000006f654c7223 */ /* 0x040fe2000000004c */
        /* <DEDUP_REMOVED lines=73> */
[----:B------:R-:W-:Y:S01]  /*7960*/  FMUL R68, R96, R68 ;  /* 0x0000004460447220 */ /* 0x000fe20000400000 */
[----:B------:R-:W-:Y:S01]  /*7970*/  HADD2.F32 R176, -RZ, R181.H1_H1 ;  /* 0x300000b5ffb07230 */ /* 0x000fe20000004100 */
[----:B------:R-:W-:Y:S01]  /*7980*/  IADD3 R181, PT, PT, R220, 0x4310, RZ ;  /* 0x00004310dcb57810 */ /* 0x000fe20007ffe0ff */
[--C-:B------:R-:W-:Y:S01]  /*7990*/  HADD2.F32 R177, -RZ, R182.reuse.H0_H0 ;  /* 0x200000b6ffb17230 */ /* 0x100fe20000004100 */
[----:B------:R-:W-:Y:S01]  /*79a0*/  @P6 IADD3 R181, PT, PT, R196, 0x3ff0, RZ ;  /* 0x00003ff0c4b56810 */ /* 0x000fe20007ffe0ff */
[----:B------:R-:W-:Y:S01]  /*79b0*/  HADD2.F32 R178, -RZ, R182.H1_H1 ;  /* 0x300000b6ffb27230 */ /* 0x000fe20000004100 */
[----:B------:R-:W-:Y:S01]  /*79c0*/  IADD3 R182, PT, PT, R220, 0x3310, RZ ;  /* 0x00003310dcb67810 */ /* 0x000fe20007ffe0ff */
[--C-:B------:R-:W-:Y:S01]  /*79d0*/  HADD2.F32 R179, -RZ, R183.reuse.H0_H0 ;  /* 0x200000b7ffb37230 */ /* 0x100fe20000004100 */
[----:B------:R-:W-:Y:S01]  /*79e0*/  @P6 IADD3 R182, PT, PT, R196, 0x2ff0, RZ ;  /* 0x00002ff0c4b66810 */ /* 0x000fe20007ffe0ff */
[----:B------:R-:W-:Y:S01]  /*79f0*/  HADD2.F32 R180, -RZ, R183.H1_H1 ;  /* 0x300000b7ffb47230 */ /* 0x000fe20000004100 */
[----:B------:R-:W-:Y:S01]  /*7a00*/  IADD3 R183, PT, PT, R220, 0x2310, RZ ;  /* 0x00002310dcb77810 */ /* 0x000fe20007ffe0ff */
[----:B------:R-:W-:Y:S01]  /*7a10*/  FFMA R68, R101, R129, R68 ;  /* 0x0000008165447223 */ /* 0x000fe20000000044 */
[----:B------:R-:W-:Y:S01]  /*7a20*/  @P6 IADD3 R183, PT, PT, R196, 0x1ff0, RZ ;  /* 0x00001ff0c4b76810 */ /* 0x000fe20007ffe0ff */
[C---:B------:R-:W-:Y:S01]  /*7a30*/  FMUL R69, R96.reuse, R69 ;  /* 0x0000004560457220 */ /* 0x040fe20000400000 */
[----:B------:R-:W-:Y:S01]  /*7a40*/  F2FP.F16.F32.PACK_AB R196, R3, R0 ;  /* 0x0000000003c4723e */ /* 0x000fe200000000ff */
[C---:B------:R-:W-:Y:S01]  /*7a50*/  FMUL R70, R96.reuse, R70 ;  /* 0x0000004660467220 */ /* 0x040fe20000400000 */
[C---:B------:R-:W-:Y:S01]  /*7a60*/  FMUL R71, R96.reuse, R71 ;  /* 0x0000004760477220 */ /* 0x040fe20000400000 */
[C---:B------:R-:W-:Y:S01]  /*7a70*/  FFMA R69, R101.reuse, R130, R69 ;  /* 0x0000008265457223 */ /* 0x040fe20000000045 */
[C---:B------:R-:W-:Y:S01]  /*7a80*/  FMUL R40, R96.reuse, R40 ;  /* 0x0000002860287220 */ /* 0x040fe20000400000 */
[----:B------:R1:W-:Y:S01]  /*7a90*/  STS.128 [R220+0x300], R196 ;  /* 0x000300c4dc007388 */ /* 0x0003e20000000c00 */
[C---:B------:R-:W-:Y:S01]  /*7aa0*/  FFMA R70, R101.reuse, R131, R70 ;  /* 0x0000008365467223 */ /* 0x040fe20000000046 */
[C---:B------:R-:W-:Y:S01]  /*7ab0*/  FFMA R71, R101.reuse, R132, R71 ;  /* 0x0000008465477223 */ /* 0x040fe20000000047 */
[C---:B------:R-:W-:Y:S01]  /*7ac0*/  FFMA R40, R101.reuse, R133, R40 ;  /* 0x0000008565287223 */ /* 0x040fe20000000028 */
[C---:B------:R-:W-:Y:S01]  /*7ad0*/  FMUL R41, R96.reuse, R41 ;  /* 0x0000002960297220 */ /* 0x040fe20000400000 */
[C---:B------:R-:W-:Y:S01]  /*7ae0*/  FMUL R42, R96.reuse, R42 ;  /* 0x0000002a602a7220 */ /* 0x040fe20000400000 */
[C---:B------:R-:W-:Y:S01]  /*7af0*/  FMUL R43, R96.reuse, R43 ;  /* 0x0000002b602b7220 */ /* 0x040fe20000400000 */
[C---:B------:R-:W-:Y:S01]  /*7b00*/  FMUL R44, R96.reuse, R44 ;  /* 0x0000002c602c7220 */ /* 0x040fe20000400000 */
[----:B------:R2:W-:Y:S01]  /*7b10*/  STS.128 [R224], R200 ;  /* 0x000000c8e0007388 */ /* 0x0005e20000000c00 */
[C---:B------:R-:W-:Y:S01]  /*7b20*/  FFMA R41, R101.reuse, R134, R41 ;  /* 0x0000008665297223 */ /* 0x040fe20000000029 */
[C---:B------:R-:W-:Y:S01]  /*7b30*/  FFMA R42, R101.reuse, R135, R42 ;  /* 0x00000087652a7223 */ /* 0x040fe2000000002a */
[C---:B------:R-:W-:Y:S01]  /*7b40*/  FFMA R43, R101.reuse, R136, R43 ;  /* 0x00000088652b7223 */ /* 0x040fe2000000002b */
[C---:B------:R-:W-:Y:S01]  /*7b50*/  FFMA R44, R101.reuse, R137, R44 ;  /* 0x00000089652c7223 */ /* 0x040fe2000000002c */
[C---:B------:R-:W-:Y:S01]  /*7b60*/  FMUL R45, R96.reuse, R45 ;  /* 0x0000002d602d7220 */ /* 0x040fe20000400000 */
[C---:B------:R-:W-:Y:S01]  /*7b70*/  FMUL R46, R96.reuse, R46 ;  /* 0x0000002e602e7220 */ /* 0x040fe20000400000 */
[C---:B------:R-:W-:Y:S01]  /*7b80*/  FMUL R47, R96.reuse, R47 ;  /* 0x0000002f602f7220 */ /* 0x040fe20000400000 */
[C---:B------:R-:W-:Y:S01]  /*7b90*/  FMUL R48, R96.reuse, R48 ;  /* 0x0000003060307220 */ /* 0x040fe20000400000 */
        /* <DEDUP_REMOVED lines=9> */
[C---:B------:R-:W-:Y:S01]  /*7c30*/  FMUL R53, R96.reuse, R53 ;  /* 0x0000003560357220 */ /* 0x040fe20000400000 */
[C---:B------:R-:W-:Y:S01]  /*7c40*/  FFMA R50, R101.reuse, R143, R50 ;  /* 0x0000008f65327223 */ /* 0x040fe20000000032 */
[C---:B------:R-:W-:Y:S01]  /*7c50*/  FMUL R54, R96.reuse, R54 ;  /* 0x0000003660367220 */ /* 0x040fe20000400000 */
[----:B------:R-:W-:Y:S01]  /*7c60*/  FFMA R51, R101, R144, R51 ;  /* 0x0000009065337223 */ /* 0x000fe20000000033 */
[C---:B------:R-:W-:Y:S01]  /*7c70*/  FMUL R55, R96.reuse, R55 ;  /* 0x0000003760377220 */ /* 0x040fe20000400000 */
[----:B-1----:R-:W-:Y:S01]  /*7c80*/  F2FP.F16.F32.PACK_AB R196, R57, R56 ;  /* 0x0000003839c4723e */ /* 0x002fe200000000ff */
[----:B------:R-:W-:Y:S01]  /*7c90*/  FFMA R52, R101, R145, R52 ;  /* 0x0000009165347223 */ /* 0x000fe20000000034 */
[----:B------:R-:W-:Y:S01]  /*7ca0*/  F2FP.F16.F32.PACK_AB R197, R59, R58 ;  /* 0x0000003a3bc5723e */ /* 0x000fe200000000ff */
[----:B------:R-:W-:Y:S01]  /*7cb0*/  FFMA R53, R101, R146, R53 ;  /* 0x0000009265357223 */ /* 0x000fe20000000035 */
[----:B------:R-:W-:Y:S01]  /*7cc0*/  F2FP.F16.F32.PACK_AB R198, R61, R60 ;  /* 0x0000003c3dc6723e */ /* 0x000fe200000000ff */
[----:B------:R-:W-:Y:S01]  /*7cd0*/  FFMA R54, R101, R147, R54 ;  /* 0x0000009365367223 */ /* 0x000fe20000000036 */
[----:B------:R-:W-:Y:S01]  /*7ce0*/  F2FP.F16.F32.PACK_AB R199, R63, R62 ;  /* 0x0000003e3fc7723e */ /* 0x000fe200000000ff */
[----:B------:R-:W-:Y:S01]  /*7cf0*/  FFMA R55, R101, R148, R55 ;  /* 0x0000009465377223 */ /* 0x000fe20000000037 */
[----:B--2---:R-:W-:Y:S01]  /*7d00*/  F2FP.F16.F32.PACK_AB R200, R65, R64 ;  /* 0x0000004041c8723e */ /* 0x004fe200000000ff */
[C---:B------:R-:W-:Y:S01]  /*7d10*/  FMUL R24, R96.reuse, R24 ;  /* 0x0000001860187220 */ /* 0x040fe20000400000 */
[----:B------:R-:W-:Y:S01]  /*7d20*/  F2FP.F16.F32.PACK_AB R201, R67, R66 ;  /* 0x0000004243c9723e */ /* 0x000fe200000000ff */
[----:B------:R1:W-:Y:S01]  /*7d30*/  STS.128 [R220+0x1300], R196 ;  /* 0x001300c4dc007388 */ /* 0x0003e20000000c00 */
[----:B------:R-:W-:Y:S01]  /*7d40*/  F2FP.F16.F32.PACK_AB R202, R69, R68 ;  /* 0x0000004445ca723e */ /* 0x000fe200000000ff */
[C---:B------:R-:W-:Y:S01]  /*7d50*/  FMUL R25, R96.reuse, R25 ;  /* 0x0000001960197220 */ /* 0x040fe20000400000 */
[----:B------:R-:W-:Y:S01]  /*7d60*/  F2FP.F16.F32.PACK_AB R203, R71, R70 ;  /* 0x0000004647cb723e */ /* 0x000fe200000000ff */
[C---:B------:R-:W-:Y:S01]  /*7d70*/  FFMA R24, R101.reuse, R149, R24 ;  /* 0x0000009565187223 */ /* 0x040fe20000000018 */
[C---:B------:R-:W-:Y:S01]  /*7d80*/  FMUL R26, R96.reuse, R26 ;  /* 0x0000001a601a7220 */ /* 0x040fe20000400000 */
[C---:B------:R-:W-:Y:S01]  /*7d90*/  FFMA R25, R101.reuse, R150, R25 ;  /* 0x0000009665197223 */ /* 0x040fe20000000019 */
[C---:B------:R-:W-:Y:S01]  /*7da0*/  FMUL R27, R96.reuse, R27 ;  /* 0x0000001b601b7220 */ /* 0x040fe20000400000 */
[----:B------:R2:W-:Y:S01]  /*7db0*/  STS.128 [R223], R200 ;  /* 0x000000c8df007388 */ /* 0x0005e20000000c00 */
[C---:B------:R-:W-:Y:S01]  /*7dc0*/  FMUL R28, R96.reuse, R28 ;  /* 0x0000001c601c7220 */ /* 0x040fe20000400000 */
[C---:B------:R-:W-:Y:S01]  /*7dd0*/  FMUL R29, R96.reuse, R29 ;  /* 0x0000001d601d7220 */ /* 0x040fe20000400000 */
[C---:B------:R-:W-:Y:S01]  /*7de0*/  FFMA R26, R101.reuse, R151, R26 ;  /* 0x00000097651a7223 */ /* 0x040fe2000000001a */
        /* <DEDUP_REMOVED lines=22> */
[C---:B------:R-:W-:Y:S01]  /*7f50*/  FMUL R4, R96.reuse, R4 ;  /* 0x0000000460047220 */ /* 0x040fe20000400000 */
[----:B------:R-:W-:Y:S01]  /*7f60*/  F2FP.F16.F32.PACK_AB R198, R45, R44 ;  /* 0x0000002c2dc6723e */ /* 0x000fe200000000ff */
[----:B------:R-:W-:Y:S01]  /*7f70*/  FFMA R37, R101, R162, R37 ;  /* 0x000000a265257223 */ /* 0x000fe20000000025 */
[----:B------:R-:W-:Y:S01]  /*7f80*/  F2FP.F16.F32.PACK_AB R199, R47, R46 ;  /* 0x0000002e2fc7723e */ /* 0x000fe200000000ff */
[----:B------:R-:W-:Y:S01]  /*7f90*/  FFMA R38, R101, R163, R38 ;  /* 0x000000a365267223 */ /* 0x000fe20000000026 */
[----:B--2---:R-:W-:Y:S01]  /*7fa0*/  F2FP.F16.F32.PACK_AB R200, R49, R48 ;  /* 0x0000003031c8723e */ /* 0x004fe200000000ff */
[----:B------:R-:W-:Y:S01]  /*7fb0*/  FFMA R39, R101, R164, R39 ;  /* 0x000000a465277223 */ /* 0x000fe20000000027 */
        /* <DEDUP_REMOVED lines=28> */
[----:B------:R-:W-:Y:S01]  /*8180*/  F2FP.F16.F32.PACK_AB R4, R5, R4 ;  /* 0x000000040504723e */ /* 0x000fe200000000ff */
[----:B------:R-:W-:Y:S01]  /*8190*/  FFMA R14, R101, R175, R14 ;  /* 0x000000af650e7223 */ /* 0x000fe2000000000e */
[C---:B------:R-:W-:Y:S01]  /*81a0*/  FMUL R18, R96.reuse, R18 ;  /* 0x0000001260127220 */ /* 0x040fe20000400000 */
[----:B------:R-:W-:Y:S01]  /*81b0*/  F2FP.F16.F32.PACK_AB R5, R7, R6 ;  /* 0x000000060705723e */ /* 0x000fe200000000ff */
[----:B------:R-:W-:Y:S01]  /*81c0*/  FFMA R15, R101, R176, R15 ;  /* 0x000000b0650f7223 */ /* 0x000fe2000000000f */
[----:B-1----:R-:W-:Y:S01]  /*81d0*/  F2FP.F16.F32.PACK_AB R196, R25, R24 ;  /* 0x0000001819c4723e */ /* 0x002fe200000000ff */
[----:B------:R-:W-:Y:S01]  /*81e0*/  FMUL R19, R96, R19 ;  /* 0x0000001360137220 */ /* 0x000fe20000400000 */
[----:B------:R-:W-:Y:S01]  /*81f0*/  F2FP.F16.F32.PACK_AB R197, R27, R26 ;  /* 0x0000001a1bc5723e */ /* 0x000fe200000000ff */
[----:B------:R-:W-:Y:S01]  /*8200*/  FFMA R16, R101, R177, R16 ;  /* 0x000000b165107223 */ /* 0x000fe20000000010 */
        /* <DEDUP_REMOVED lines=9> */
[----:B------:R-:W-:Y:S01]  /*82a0*/  UIADD3 UR5, UPT, UPT, UR39, 0x1, URZ ;  /* 0x0000000127057890 */ /* 0x000fe2000fffe0ff */
[----:B------:R-:W-:Y:S01]  /*82b0*/  F2FP.F16.F32.PACK_AB R203, R39, R38 ;  /* 0x0000002627cb723e */ /* 0x000fe200000000ff */
[----:B------:R-:W-:Y:S01]  /*82c0*/  BSSY.RECONVERGENT B0, `(.L_x_121) ;  /* 0x0000031000007945 */ /* 0x000fe20003800200 */
[----:B------:R-:W-:Y:S02]  /*82d0*/  F2FP.F16.F32.PACK_AB R6, R9, R8 ;  /* 0x000000080906723e */ /* 0x000fe400000000ff */
[----:B------:R-:W-:Y:S01]  /*82e0*/  F2FP.F16.F32.PACK_AB R7, R11, R10 ;  /* 0x0000000a0b07723e */ /* 0x000fe200000000ff */
[----:B------:R1:W-:Y:S01]  /*82f0*/  STS.128 [R182], R200 ;  /* 0x000000c8b6007388 */ /* 0x0003e20000000c00 */
[----:B------:R-:W-:Y:S02]  /*8300*/  F2FP.F16.F32.PACK_AB R12, R13, R12 ;  /* 0x0000000c0d0c723e */ /* 0x000fe400000000ff */
[----:B------:R-:W-:Y:S02]  /*8310*/  F2FP.F16.F32.PACK_AB R13, R15, R14 ;  /* 0x0000000e0f0d723e */ /* 0x000fe400000000ff */
[----:B------:R-:W-:Y:S02]  /*8320*/  F2FP.F16.F32.PACK_AB R14, R17, R16 ;  /* 0x00000010110e723e */ /* 0x000fe400000000ff */
[----:B------:R-:W-:Y:S01]  /*8330*/  F2FP.F16.F32.PACK_AB R15, R19, R18 ;  /* 0x00000012130f723e */ /* 0x000fe200000000ff */
[----:B------:R1:W-:Y:S08]  /*8340*/  STS.128 [R220+0x4300], R4 ;  /* 0x00430004dc007388 */ /* 0x0003f00000000c00 */
[----:B------:R1:W-:Y:S01]  /*8350*/  STS.128 [R181], R12 ;  /* 0x0000000cb5007388 */ /* 0x0003e20000000c00 */
[----:B------:R-:W-:Y:S01]  /*8360*/  @!PT LDS RZ, [RZ] ;  /* 0x00000000fffff984 */ /* 0x000fe20000000800 */
[----:B------:R-:W-:Y:S01]  /*8370*/  @!PT LDS RZ, [RZ] ;  /* 0x00000000fffff984 */ /* 0x000fe20000000800 */
[----:B------:R-:W-:Y:S01]  /*8380*/  @!PT LDS RZ, [RZ] ;  /* 0x00000000fffff984 */ /* 0x000fe20000000800 */
[----:B------:R-:W-:Y:S01]  /*8390*/  @!PT LDS RZ, [RZ] ;  /* 0x00000000fffff984 */ /* 0x000fe20000000800 */
[----:B------:R2:W-:Y:S07]  /*83a0*/  MEMBAR.ALL.CTA ;  /* 0x0000000000007992 */ /* 0x0005ee0000008000 */
[----:B--2---:R-:W2:Y:S02]  /*83b0*/  FENCE.VIEW.ASYNC.S ;  /* 0x00000000000073c6 */ /* 0x004ea40000000000 */
[----:B--2---:R-:W-:Y:S06]  /*83c0*/  BAR.SYNC.DEFER_BLOCKING 0x1, 0x80 ;  /* 0x0042000000007b1d */ /* 0x004fec0000010000 */
[----:B------:R-:W-:Y:S05]  /*83d0*/  @P0 BRA `(.L_x_122) ;  /* 0x00000000007c0947 */ /* 0x000fea0003800000 */
[----:B------:R-:W-:Y:S01]  /*83e0*/  R2UR UR17, R195 ;  /* 0x00000000c31172ca */ /* 0x000fe200000e0000 */
[----:B------:R-:W-:Y:S01]  /*83f0*/  UIADD3 UR6, UP0, UPT, UR48, 0x680, URZ ;  /* 0x0000068030067890 */ /* 0x000fe2000ff1e0ff */
[----:B------:R-:W-:Y:S01]  /*8400*/  R2UR UR18, R205 ;  /* 0x00000000cd1272ca */ /* 0x000fe200000e0000 */
[----:B------:R-:W-:Y:S02]  /*8410*/  UIMAD UR4, UR39, 0x5000, UR37 ;  /* 0x00005000270478a4 */ /* 0x000fe4000f8e0225 */
[----:B------:R-:W-:Y:S02]  /*8420*/  UIADD3.X UR7, UPT, UPT, URZ, UR49, URZ, UP0, !UPT ;  /* 0x00000031ff077290 */ /* 0x000fe400087fe4ff */
[----:B------:R-:W-:Y:S01]  /*8430*/  UIADD3 UR16, UPT, UPT, UR4, 0x300, URZ ;  /* 0x0000030004107890 */ /* 0x000fe2000fffe0ff */
[----:B------:R-:W-:Y:S01]  /*8440*/  UMOV UR19, UR36 ;  /* 0x0000002400137c82 */ /* 0x000fe20008000000 */
[----:B------:R-:W-:Y:S01]  /*8450*/  UIADD3 UR12, UPT, UPT, UR4, 0x1300, URZ ;  /* 0x00001300040c7890 */ /* 0x000fe2000fffe0ff */
[----:B------:R-:W-:Y:S03]  /*8460*/  UMOV UR15, UR36 ;  /* 0x00000024000f7c82 */ /* 0x000fe60008000000 */
[----:B------:R-:W-:Y:S02]  /*8470*/  UIMAD UR17, UR17, 0x50, URZ ;  /* 0x00000050111178a4 */ /* 0x000fe4000f8e02ff */
[----:B------:R-:W-:Y:S02]  /*8480*/  USHF.L.U32 UR18, UR18, 0x7, URZ ;  /* 0x0000000712127899 */ /* 0x000fe400080006ff */
[----:B------:R-:W-:Y:S02]  /*8490*/  UIADD3 UR13, UPT, UPT, UR17, 0x10, URZ ;  /* 0x00000010110d7890 */ /* 0x000fe4000fffe0ff */
[----:B------:R-:W-:Y:S02]  /*84a0*/  UIADD3 UR8, UPT, UPT, UR4, 0x2300, URZ ;  /* 0x0000230004087890 */ /* 0x000fe4000fffe0ff */
[----:B------:R-:W-:Y:S01]  /*84b0*/  UIADD3 UR9, UPT, UPT, UR17, 0x20, URZ ;  /* 0x0000002011097890 */ /* 0x000fe2000fffe0ff */
[----:B------:R-:W-:Y:S02]  /*84c0*/  UMOV UR14, UR18 ;  /* 0x00000012000e7c82 */ /* 0x000fe40008000000 */
[----:B------:R2:W-:Y:S01]  /*84d0*/  UTMASTG.3D [UR16], [UR6] ;  /* 0x00000010060073b5 */ /* 0x0005e20008010000 */
[----:B------:R-:W-:Y:S01]  /*84e0*/  UMOV UR11, UR36 ;  /* 0x00000024000b7c82 */ /* 0x000fe20008000000 */
[----:B------:R-:W-:Y:S01]  /*84f0*/  UMOV UR10, UR18 ;  /* 0x00000012000a7c82 */ /* 0x000fe20008000000 */
[----:B------:R-:W-:Y:S02]  /*8500*/  UIADD3 UR20, UPT, UPT, UR4, 0x3300, URZ ;  /* 0x0000330004147890 */ /* 0x000fe4000fffe0ff */
[----:B------:R-:W-:Y:S01]  /*8510*/  UIADD3 UR21, UPT, UPT, UR17, 0x30, URZ ;  /* 0x0000003011157890 */ /* 0x000fe2000fffe0ff */
[----:B------:R-:W-:Y:S01]  /*8520*/  UMOV UR23, UR36 ;  /* 0x0000002400177c82 */ /* 0x000fe20008000000 */
[----:B------:R2:W-:Y:S01]  /*8530*/  UTMASTG.3D [UR12], [UR6] ;  /* 0x0000000c060073b5 */ /* 0x0005e20008010000 */
[----:B------:R-:W-:Y:S01]  /*8540*/  UMOV UR22, UR18 ;  /* 0x0000001200167c82 */ /* 0x000fe20008000000 */
[----:B------:R-:W-:Y:S02]  /*8550*/  UIADD3 UR24, UPT, UPT, UR4, 0x4300, URZ ;  /* 0x0000430004187890 */ /* 0x000fe4000fffe0ff */
[----:B------:R-:W-:Y:S01]  /*8560*/  UIADD3 UR25, UPT, UPT, UR17, 0x40, URZ ;  /* 0x0000004011197890 */ /* 0x000fe2000fffe0ff */
[----:B------:R-:W-:Y:S01]  /*8570*/  UMOV UR27, UR36 ;  /* 0x00000024001b7c82 */ /* 0x000fe20008000000 */
[----:B------:R-:W-:Y:S01]  /*8580*/  UMOV UR26, UR18 ;  /* 0x00000012001a7c82 */ /* 0x000fe20008000000 */
[----:B------:R2:W-:Y:S01]  /*8590*/  UTMASTG.3D [UR8], [UR6] ;  /* 0x00000008060073b5 */ /* 0x0005e20008010000 */
[----:B------:R2:W-:Y:S05]  /*85a0*/  UTMASTG.3D [UR20], [UR6] ;  /* 0x00000014060073b5 */ /* 0x0005ea0008010000 */
[----:B------:R2:W-:Y:S02]  /*85b0*/  UTMASTG.3D [UR24], [UR6] ;  /* 0x00000018060073b5 */ /* 0x0005e40008010000 */
[----:B--2---:R0:W-:Y:S02]  /*85c0*/  UTMACMDFLUSH ;  /* 0x00000000000079b7 */ /* 0x0041e40000000000 */
.L_x_122:
[----:B------:R-:W-:Y:S05]  /*85d0*/  BSYNC.RECONVERGENT B0 ;  /* 0x0000000000007941 */ /* 0x000fea0003800200 */
.L_x_121:
[----:B------:R-:W-:Y:S04]  /*85e0*/  BSSY.RECONVERGENT B0, `(.L_x_123) ;  /* 0x0000003000007945 */ /* 0x000fe80003800200 */
[----:B------:R-:W-:Y:S05]  /*85f0*/  @P0 BRA `(.L_x_124) ;  /* 0x0000000000040947 */ /* 0x000fea0003800000 */
[----:B------:R-:W-:Y:S04]  /*8600*/  DEPBAR.LE SB0, 0x0 ;  /* 0x000080000000791a */ /* 0x000fe80000000000 */
.L_x_124:
[----:B------:R-:W-:Y:S05]  /*8610*/  BSYNC.RECONVERGENT B0 ;  /* 0x0000000000007941 */ /* 0x000fea0003800200 */
.L_x_123:
[----:B------:R-:W-:Y:S01]  /*8620*/  BAR.SYNC.DEFER_BLOCKING 0x1, 0x80 ;  /* 0x0042000000007b1d */ /* 0x000fe20000010000 */
[----:B------:R-:W-:Y:S01]  /*8630*/  UIADD3 UR43, UPT, UPT, UR43, 0x1, URZ ;  /* 0x000000012b2b7890 */ /* 0x000fe2000fffe0ff */
[----:B------:R-:W-:Y:S03]  /*8640*/  IADD3 R99, PT, PT, R99, 0x1, RZ ;  /* 0x0000000163637810 */ /* 0x000fe60007ffe0ff */
[----:B------:R-:W-:Y:S09]  /*8650*/  UISETP.NE.AND UP0, UPT, UR43, URZ, UPT ;  /* 0x000000ff2b00728c */ /* 0x000ff2000bf05270 */
[----:B------:R-:W-:Y:S05]  /*8660*/  BRA.U !UP0, `(.L_x_125) ;  /* 0x0000000108287547 */ /* 0x000fea000b800000 */
[----:B------:R-:W-:Y:S01]  /*8670*/  ISETP.NE.AND P0, PT, R222, RZ, PT ;  /* 0x000000ffde00720c */ /* 0x000fe20003f05270 */
[----:B------:R-:W-:Y:S11]  /*8680*/  IMAD.U32 R0, RZ, RZ, UR38 ;  /* 0x00000026ff007e24 */ /* 0x000ff6000f8e00ff */
[----:B------:R-:W-:Y:S01]  /*8690*/  @!UPT UIADD3 URZ, UPT, UPT, URZ, URZ, URZ ;  /* 0x000000fffffff290 */ /* 0x000fe2000fffe0ff */
[C---:B------:R-:W-:Y:S01]  /*86a0*/  @P0 LEA R3, R214.reuse, UR37, 0x3 ;  /* 0x00000025d6030c11 */ /* 0x040fe2000f8e18ff */
[----:B------:R-:W-:Y:S04]  /*86b0*/  VIADD R214, R214, 0x1 ;  /* 0x00000001d6d67836 */ /* 0x000fe80000000000 */
[----:B------:R-:W-:Y:S05]  /*86c0*/  @P0 VIADD R3, R3, 0x1d0 ;  /* 0x000001d003030836 */ /* 0x000fea0000000000 */
[----:B------:R-:W-:Y:S04]  /*86d0*/  @P0 PRMT R0, R0, 0x654, R3 ;  /* 0x0000065400000816 */ /* 0x000fe80000000003 */
[----:B------:R2:W-:Y:S01]  /*86e0*/  @P0 SYNCS.ARRIVE.TRANS64.RED.A1T0 RZ, [R0+URZ], RZ ;  /* 0x000000ff00ff09a7 */ /* 0x0005e200081004ff */
[C---:B------:R-:W-:Y:S04]  /*86f0*/  ISETP.NE.AND P0, PT, R214.reuse, 0x2, PT ;  /* 0x00000002d600780c */ /* 0x040fe80003f05270 */
[----:B------:R-:W-:Y:S09]  /*8700*/  SEL R214, R214, RZ, P0 ;  /* 0x000000ffd6d67207 */ /* 0x000ff20000000000 */
.L_x_125:
[----:B------:R-:W-:Y:S01]  /*8710*/  ISETP.NE.AND P2, PT, R219, RZ, PT ;  /* 0x000000ffdb00720c */ /* 0x000fe20003f45270 */
[----:B------:R-:W-:Y:S01]  /*8720*/  UISETP.NE.AND UP0, UPT, UR5, 0x2, UPT ;  /* 0x000000020500788c */ /* 0x000fe2000bf05270 */
[----:B------:R-:W-:Y:S01]  /*8730*/  ISETP.NE.AND P0, PT, R221, 0x2, PT ;  /* 0x00000002dd00780c */ /* 0x000fe20003f05270 */
[----:B------:R-:W-:Y:S01]  /*8740*/  IMAD.IADD R195, R95, 0x1, R194 ;  /* 0x000000015fc37824 */ /* 0x000fe200078e02c2 */
[----:B------:R-:W-:Y:S01]  /*8750*/  ISETP.NE.AND P1, PT, R99, 0x4, PT ;  /* 0x000000046300780c */ /* 0x000fe20003f25270 */
[----:B------:R-:W-:Y:S01]  /*8760*/  USEL UR4, URZ, 0x1, UP0 ;  /* 0x00000001ff047887 */ /* 0x000fe20008000000 */
[----:B--2---:R-:W-:Y:S01]  /*8770*/  SEL R0, RZ, 0x1, P0 ;  /* 0x00000001ff007807 */ /* 0x004fe20000000000 */
[----:B------:R-:W-:Y:S01]  /*8780*/  USEL UR39, UR5, URZ, UP0 ;  /* 0x000000ff05277287 */ /* 0x000fe20008000000 */
[----:B------:R-:W-:Y:S01]  /*8790*/  SEL R3, RZ, 0x1, P1 ;  /* 0x00000001ff037807 */ /* 0x000fe20000800000 */
[----:B------:R-:W-:Y:S01]  /*87a0*/  IMAD.IADD R205, R97, 0x1, R204 ;  /* 0x0000000161cd7824 */ /* 0x000fe200078e02cc */
[----:B------:R-:W-:Y:S02]  /*87b0*/  LOP3.LUT R215, R215, R0, RZ, 0x3c, !PT ;  /* 0x00000000d7d77212 */ /* 0x000fe400078e3cff */
[----:B------:R-:W-:Y:S02]  /*87c0*/  LOP3.LUT R217, R217, UR4, RZ, 0x3c, !PT ;  /* 0x00000004d9d97c12 */ /* 0x000fe4000f8e3cff */
[----:B------:R-:W-:Y:S02]  /*87d0*/  @P2 R2UR UR36, R213 ;  /* 0x00000000d52422ca */ /* 0x000fe400000e0000 */
[----:B------:R-:W-:Y:S02]  /*87e0*/  LOP3.LUT R216, R216, R3, RZ, 0x3c, !PT ;  /* 0x00000003d8d87212 */ /* 0x000fe400078e3cff */
[----:B------:R-:W-:Y:S02]  /*87f0*/  SEL R221, R221, RZ, P0 ;  /* 0x000000ffdddd7207 */ /* 0x000fe40000000000 */
[----:B------:R-:W-:Y:S01]  /*8800*/  SEL R99, R99, RZ, P1 ;  /* 0x000000ff63637207 */ /* 0x000fe20000800000 */
[----:B------:R-:W-:Y:S08]  /*8810*/  @P2 BRA `(.L_x_126) ;  /* 0xffffffd000382947 */ /* 0x000ff0000383ffff */
[----:B------:R-:W-:-:S09]  /*8820*/  UISETP.NE.AND UP0, UPT, UR42, URZ, UPT ;  /* 0x000000ff2a00728c */ /* 0x000fd2000bf05270 */
[----:B------:R-:W-:Y:S05]  /*8830*/  BRA.U !UP0, `(.L_x_127) ;  /* 0x0000000108487547 */ /* 0x000fea000b800000 */
[----:B------:R-:W2:Y:S02]  /*8840*/  LDCU.64 UR4, c[0x0][0x890] ;  /* 0x00011200ff0477ac */ /* 0x000ea40008000a00 */
[----:B--2---:R-:W-:-:S04]  /*8850*/  UISETP.NE.U32.AND UP0, UPT, UR4, URZ, UPT ;  /* 0x000000ff0400728c */ /* 0x004fc8000bf05070 */
[----:B------:R-:W-:-:S09]  /*8860*/  UISETP.NE.AND.EX UP0, UPT, UR5, URZ, UPT, UP0 ;  /* 0x000000ff0500728c */ /* 0x000fd2000bf05300 */
[----:B------:R-:W-:Y:S05]  /*8870*/  BRA.U UP0, `(.L_x_128) ;  /* 0x00000001000c7547 */ /* 0x000fea000b800000 */
[----:B------:R-:W-:-:S13]  /*8880*/  FSETP.NEU.AND P0, PT, R101, RZ, PT ;  /* 0x000000ff6500720b */ /* 0x000fda0003f0d000 */
[----:B------:R-:W-:Y:S05]  /*8890*/  @!P0 EXIT ;  /* 0x000000000000894d */ /* 0x000fea0003800000 */
[----:B------:R-:W-:Y:S05]  /*88a0*/  BRA `(.L_x_127) ;  /* 0x00000000002c7947 */ /* 0x000fea0003800000 */
.L_x_128:
[----:B------:R-:W-:Y:S01]  /*88b0*/  LOP3.LUT P0, RZ, R206, 0xff, RZ, 0xc0, !PT ;  /* 0x000000ffceff7812 */ /* 0x000fe2000780c0ff */
[----:B------:R-:W-:-:S12]  /*88c0*/  BSSY.RECONVERGENT B0, `(.L_x_127) ;  /* 0x0000009000007945 */ /* 0x000fd80003800200 */
[----:B------:R-:W-:Y:S05]  /*88d0*/  @P0 BRA `(.L_x_129) ;  /* 0x0000000000140947 */ /* 0x000fea0003800000 */
[----:B------:R-:W2:Y:S02]  /*88e0*/  LDCU.64 UR4, c[0x0][0x888] ;  /* 0x00011100ff0477ac */ /* 0x000ea40008000a00 */
[----:B--2---:R-:W-:-:S04]  /*88f0*/  ISETP.NE.U32.AND P0, PT, RZ, UR4, PT ;  /* 0x00000004ff007c0c */ /* 0x004fc8000bf05070 */
[----:B------:R-:W-:-:S13]  /*8900*/  ISETP.NE.AND.EX P0, PT, RZ, UR5, PT, P0 ;  /* 0x00000005ff007c0c */ /* 0x000fda000bf05300 */
[----:B------:R-:W-:Y:S05]  /*8910*/  @!P0 EXIT ;  /* 0x000000000000894d */ /* 0x000fea0003800000 */
[----:B------:R-:W-:Y:S05]  /*8920*/  BRA `(.L_x_130) ;  /* 0x0000000000087947 */ /* 0x000fea0003800000 */
.L_x_129:
[----:B------:R-:W-:-:S13]  /*8930*/  FSETP.NEU.AND P0, PT, R101, RZ, PT ;  /* 0x000000ff6500720b */ /* 0x000fda0003f0d000 */
[----:B------:R-:W-:Y:S05]  /*8940*/  @!P0 EXIT ;  /* 0x000000000000894d */ /* 0x000fea0003800000 */
.L_x_130:
[----:B------:R-:W-:Y:S05]  /*8950*/  BSYNC.RECONVERGENT B0 ;  /* 0x0000000000007941 */ /* 0x000fea0003800200 */
.L_x_127:
[----:B------:R-:W-:-:S04]  /*8960*/  DEPBAR.LE SB0, 0x0 ;  /* 0x000080000000791a */ /* 0x000fc80000000000 */
[----:B------:R-:W-:Y:S05]  /*8970*/  EXIT ;  /* 0x000000000000794d */ /* 0x000fea0003800000 */
.L_x_20:
[----:B--2---:R2:W1:Y:S02]  /*8980*/  SYNCS.PHASECHK.TRANS64.TRYWAIT P0, [R3+URZ+0x260], R2 ;  /* 0x00026002030075a7 */ /* 0x00446400080011ff */
[----:B-1----:R-:W-:Y:S05]  /*8990*/  @!P0 NANOSLEEP.SYNCS 0x989680 ;  /* 0x009896800000895d */ /* 0x002fea0003900000 */
[----:B------:R-:W1:Y:S02]  /*89a0*/  @!P0 SYNCS.PHASECHK.TRANS64 P0, [R3+URZ+0x260], R2 ;  /* 0x00026002030085a7 */ /* 0x000e6400080010ff */
[----:B-1----:R-:W-:Y:S05]  /*89b0*/  @!P0 BRA `(.L_x_20) ;  /* 0xfffffffc00f08947 */ /* 0x002fea000383ffff */
[----:B------:R-:W-:Y:S05]  /*89c0*/  BRA `(.L_x_131) ;  /* 0xffffff8c00c47947 */ /* 0x000fea000383ffff */
.L_x_23:
[----:B-1----:R-:W-:Y:S07]  /*89d0*/  MOV R2, UR33 ;  /* 0x0000002100027c02 */ /* 0x002fee0008000f00 */
.L_x_132:
[----:B-1----:R1:W2:Y:S02]  /*89e0*/  SYNCS.PHASECHK.TRANS64.TRYWAIT P0, [R2+URZ+0xe0], R5 ;  /* 0x0000e005020075a7 */ /* 0x0022a400080011ff */
[----:B--2---:R-:W-:Y:S05]  /*89f0*/  @!P0 NANOSLEEP.SYNCS 0x989680 ;  /* 0x009896800000895d */ /* 0x004fea0003900000 */
[----:B------:R-:W2:Y:S02]  /*8a00*/  @!P0 SYNCS.PHASECHK.TRANS64 P0, [R2+URZ+0xe0], R5 ;  /* 0x0000e005020085a7 */ /* 0x000ea400080010ff */
[----:B--2---:R-:W-:Y:S05]  /*8a10*/  @!P0 BRA `(.L_x_132) ;  /* 0xfffffffc00f08947 */ /* 0x004fea000383ffff */
[----:B------:R-:W-:Y:S05]  /*8a20*/  BRA `(.L_x_22) ;  /* 0xffffff9000147947 */ /* 0x000fea000383ffff */
.L_x_29:
[----:B-1----:R-:W-:Y:S07]  /*8a30*/  MOV R2, UR17 ;  /* 0x0000001100027c02 */ /* 0x002fee0008000f00 */
.L_x_133:
[----:B-1----:R1:W2:Y:S02]  /*8a40*/  SYNCS.PHASECHK.TRANS64.TRYWAIT P0, [R2+URZ+0xe0], R5 ;  /* 0x0000e005020075a7 */ /* 0x0022a400080011ff */
[----:B--2---:R-:W-:Y:S05]  /*8a50*/  @!P0 NANOSLEEP.SYNCS 0x989680 ;  /* 0x009896800000895d */ /* 0x004fea0003900000 */
[----:B------:R-:W2:Y:S02]  /*8a60*/  @!P0 SYNCS.PHASECHK.TRANS64 P0, [R2+URZ+0xe0], R5 ;  /* 0x0000e005020085a7 */ /* 0x000ea400080010ff */
[----:B--2---:R-:W-:Y:S05]  /*8a70*/  @!P0 BRA `(.L_x_133) ;  /* 0xfffffffc00f08947 */ /* 0x004fea000383ffff */
[----:B------:R-:W-:Y:S05]  /*8a80*/  BRA `(.L_x_28) ;  /* 0xffffff9000bc7947 */ /* 0x000fea000383ffff */
.L_x_33:
[----:B-1----:R1:W2:Y:S02]  /*8a90*/  SYNCS.PHASECHK.TRANS64.TRYWAIT P0, [R2+URZ+0x1f0], R3 ;  /* 0x0001f003020075a7 */ /* 0x0022a400080011ff */
[----:B--2---:R-:W-:Y:S05]  /*8aa0*/  @!P0 NANOSLEEP.SYNCS 0x989680 ;  /* 0x009896800000895d */ /* 0x004fea0003900000 */
[----:B------:R-:W2:Y:S02]  /*8ab0*/  @!P0 SYNCS.PHASECHK.TRANS64 P0, [R2+URZ+0x1f0], R3 ;  /* 0x0001f003020085a7 */ /* 0x000ea400080010ff */
[----:B--2---:R-:W-:Y:S05]  /*8ac0*/  @!P0 BRA `(.L_x_33) ;  /* 0xfffffffc00f08947 */ /* 0x004fea000383ffff */
[----:B------:R-:W-:Y:S05]  /*8ad0*/  BRA `(.L_x_134) ;  /* 0xffffff94004c7947 */ /* 0x000fea000383ffff */
.L_x_37:
[----:B----4-:R-:W-:-:S07]  /*8ae0*/  MOV R0, UR5 ;  /* 0x0000000500007c02 */ /* 0x010fce0008000f00 */
.L_x_135:
[----:B-1----:R1:W2:Y:S02]  /*8af0*/  SYNCS.PHASECHK.TRANS64.TRYWAIT P0, [R0+URZ], R3 ;  /* 0x00000003000075a7 */ /* 0x0022a400080011ff */
[----:B--2---:R-:W-:Y:S05]  /*8b00*/  @!P0 NANOSLEEP.SYNCS 0x989680 ;  /* 0x009896800000895d */ /* 0x004fea0003900000 */
[----:B------:R-:W2:Y:S02]  /*8b10*/  @!P0 SYNCS.PHASECHK.TRANS64 P0, [R0+URZ], R3 ;  /* 0x00000003000085a7 */ /* 0x000ea400080010ff */
[----:B--2---:R-:W-:Y:S05]  /*8b20*/  @!P0 BRA `(.L_x_135) ;  /* 0xfffffffc00f08947 */ /* 0x004fea000383ffff */
[----:B------:R-:W-:Y:S05]  /*8b30*/  BRA `(.L_x_136) ;  /* 0xffffff9800bc7947 */ /* 0x000fea000383ffff */
.L_x_38:
[----:B----4-:R-:W-:-:S07]  /*8b40*/  MOV R0, UR5 ;  /* 0x0000000500007c02 */ /* 0x010fce0008000f00 */
.L_x_137:
[----:B-1----:R1:W2:Y:S02]  /*8b50*/  SYNCS.PHASECHK.TRANS64.TRYWAIT P0, [R0+URZ], R3 ;  /* 0x00000003000075a7 */ /* 0x0022a400080011ff */
[----:B--2---:R-:W-:Y:S05]  /*8b60*/  @!P0 NANOSLEEP.SYNCS 0x989680 ;  /* 0x009896800000895d */ /* 0x004fea0003900000 */
[----:B------:R-:W2:Y:S02]  /*8b70*/  @!P0 SYNCS.PHASECHK.TRANS64 P0, [R0+URZ], R3 ;  /* 0x00000003000085a7 */ /* 0x000ea400080010ff */
[----:B--2---:R-:W-:Y:S05]  /*8b80*/  @!P0 BRA `(.L_x_137) ;  /* 0xfffffffc00f08947 */ /* 0x004fea000383ffff */
[----:B------:R-:W-:Y:S05]  /*8b90*/  BRA `(.L_x_138) ;  /* 0xffffff9800c87947 */ /* 0x000fea000383ffff */
.L_x_39:
[----:B----4-:R-:W-:-:S07]  /*8ba0*/  MOV R0, UR5 ;  /* 0x0000000500007c02 */ /* 0x010fce0008000f00 */
.L_x_139:
[----:B-1----:R1:W2:Y:S02]  /*8bb0*/  SYNCS.PHASECHK.TRANS64.TRYWAIT P0, [R0+URZ], R3 ;  /* 0x00000003000075a7 */ /* 0x0022a400080011ff */
[----:B--2---:R-:W-:Y:S05]  /*8bc0*/  @!P0 NANOSLEEP.SYNCS 0x989680 ;  /* 0x009896800000895d */ /* 0x004fea0003900000 */
[----:B------:R-:W2:Y:S02]  /*8bd0*/  @!P0 SYNCS.PHASECHK.TRANS64 P0, [R0+URZ], R3 ;  /* 0x00000003000085a7 */ /* 0x000ea400080010ff */
[----:B--2---:R-:W-:Y:S05]  /*8be0*/  @!P0 BRA `(.L_x_139) ;  /* 0xfffffffc00f08947 */ /* 0x004fea000383ffff */
[----:B------:R-:W-:Y:S05]  /*8bf0*/  BRA `(.L_x_140) ;  /* 0xffffff9800d47947 */ /* 0x000fea000383ffff */
.L_x_40:
[----:B----4-:R-:W-:-:S07]  /*8c00*/  MOV R0, UR5 ;  /* 0x0000000500007c02 */ /* 0x010fce0008000f00 */
.L_x_141:
[----:B-1----:R1:W2:Y:S02]  /*8c10*/  SYNCS.PHASECHK.TRANS64.TRYWAIT P0, [R0+URZ], R3 ;  /* 0x00000003000075a7 */ /* 0x0022a400080011ff */
[----:B--2---:R-:W-:Y:S05]  /*8c20*/  @!P0 NANOSLEEP.SYNCS 0x989680 ;  /* 0x009896800000895d */ /* 0x004fea0003900000 */
[----:B------:R-:W2:Y:S02]  /*8c30*/  @!P0 SYNCS.PHASECHK.TRANS64 P0, [R0+URZ], R3 ;  /* 0x00000003000085a7 */ /* 0x000ea400080010ff */
[----:B--2---:R-:W-:Y:S05]  /*8c40*/  @!P0 BRA `(.L_x_141) ;  /* 0xfffffffc00f08947 */ /* 0x004fea000383ffff */
[----:B------:R-:W-:Y:S05]  /*8c50*/  BRA `(.L_x_142) ;  /* 0xffffff9800e07947 */ /* 0x000fea000383ffff */
.L_x_41:
[----:B----4-:R-:W-:-:S07]  /*8c60*/  MOV R0, UR5 ;  /* 0x0000000500007c02 */ /* 0x010fce0008000f00 */
.L_x_143:
[----:B-1----:R1:W2:Y:S02]  /*8c70*/  SYNCS.PHASECHK.TRANS64.TRYWAIT P0, [R0+URZ], R3 ;  /* 0x00000003000075a7 */ /* 0x0022a400080011ff */
[----:B--2---:R-:W-:Y:S05]  /*8c80*/  @!P0 NANOSLEEP.SYNCS 0x989680 ;  /* 0x009896800000895d */ /* 0x004fea0003900000 */
[----:B------:R-:W2:Y:S02]  /*8c90*/  @!P0 SYNCS.PHASECHK.TRANS64 P0, [R0+URZ], R3 ;  /* 0x00000003000085a7 */ /* 0x000ea400080010ff */
[----:B--2---:R-:W-:Y:S05]  /*8ca0*/  @!P0 BRA `(.L_x_143) ;  /* 0xfffffffc00f08947 */ /* 0x004fea000383ffff */
[----:B------:R-:W-:Y:S05]  /*8cb0*/  BRA `(.L_x_144) ;  /* 0xffffff9800ec7947 */ /* 0x000fea000383ffff */
.L_x_42:
[----:B----4-:R-:W-:-:S07]  /*8cc0*/  MOV R0, UR5 ;  /* 0x0000000500007c02 */ /* 0x010fce0008000f00 */
.L_x_145:
[----:B-1----:R1:W2:Y:S02]  /*8cd0*/  SYNCS.PHASECHK.TRANS64.TRYWAIT P0, [R0+URZ], R3 ;  /* 0x00000003000075a7 */ /* 0x0022a400080011ff */
[----:B--2---:R-:W-:Y:S05]  /*8ce0*/  @!P0 NANOSLEEP.SYNCS 0x989680 ;  /* 0x009896800000895d */ /* 0x004fea0003900000 */
[----:B------:R-:W2:Y:S02]  /*8cf0*/  @!P0 SYNCS.PHASECHK.TRANS64 P0, [R0+URZ], R3 ;  /* 0x00000003000085a7 */ /* 0x000ea400080010ff */
[----:B--2---:R-:W-:Y:S05]  /*8d00*/  @!P0 BRA `(.L_x_145) ;  /* 0xfffffffc00f08947 */ /* 0x004fea000383ffff */
[----:B------:R-:W-:Y:S05]  /*8d10*/  BRA `(.L_x_146) ;  /* 0xffffff9800f87947 */ /* 0x000fea000383ffff */
.L_x_43:
[----:B----4-:R-:W-:-:S07]  /*8d20*/  MOV R0, UR5 ;  /* 0x0000000500007c02 */ /* 0x010fce0008000f00 */
.L_x_147:
[----:B-1----:R1:W2:Y:S02]  /*8d30*/  SYNCS.PHASECHK.TRANS64.TRYWAIT P0, [R0+URZ], R3 ;  /* 0x00000003000075a7 */ /* 0x0022a400080011ff */
[----:B--2---:R-:W-:Y:S05]  /*8d40*/  @!P0 NANOSLEEP.SYNCS 0x989680 ;  /* 0x009896800000895d */ /* 0x004fea0003900000 */
[----:B------:R-:W2:Y:S02]  /*8d50*/  @!P0 SYNCS.PHASECHK.TRANS64 P0, [R0+URZ], R3 ;  /* 0x00000003000085a7 */ /* 0x000ea400080010ff */
[----:B--2---:R-:W-:Y:S05]  /*8d60*/  @!P0 BRA `(.L_x_147) ;  /* 0xfffffffc00f08947 */ /* 0x004fea000383ffff */
[----:B------:R-:W-:Y:S05]  /*8d70*/  BRA `(.L_x_148) ;  /* 0xffffff9c00047947 */ /* 0x000fea000383ffff */
.L_x_44:
[----:B----4-:R-:W-:-:S07]  /*8d80*/  MOV R0, UR5 ;  /* 0x0000000500007c02 */ /* 0x010fce0008000f00 */
.L_x_149:
[----:B-1----:R1:W2:Y:S02]  /*8d90*/  SYNCS.PHASECHK.TRANS64.TRYWAIT P0, [R0+URZ], R3 ;  /* 0x00000003000075a7 */ /* 0x0022a400080011ff */
[----:B--2---:R-:W-:Y:S05]  /*8da0*/  @!P0 NANOSLEEP.SYNCS 0x989680 ;  /* 0x009896800000895d */ /* 0x004fea0003900000 */
[----:B------:R-:W2:Y:S02]  /*8db0*/  @!P0 SYNCS.PHASECHK.TRANS64 P0, [R0+URZ], R3 ;  /* 0x00000003000085a7 */ /* 0x000ea400080010ff */
[----:B--2---:R-:W-:Y:S05]  /*8dc0*/  @!P0 BRA `(.L_x_149) ;  /* 0xfffffffc00f08947 */ /* 0x004fea000383ffff */
[----:B------:R-:W-:Y:S05]  /*8dd0*/  BRA `(.L_x_150) ;  /* 0xffffff9c00107947 */ /* 0x000fea000383ffff */
.L_x_45:
[----:B----4-:R-:W-:-:S07]  /*8de0*/  MOV R0, UR5 ;  /* 0x0000000500007c02 */ /* 0x010fce0008000f00 */
.L_x_151:
[----:B-1----:R1:W2:Y:S02]  /*8df0*/  SYNCS.PHASECHK.TRANS64.TRYWAIT P0, [R0+URZ], R3 ;  /* 0x00000003000075a7 */ /* 0x0022a400080011ff */
[----:B--2---:R-:W-:Y:S05]  /*8e00*/  @!P0 NANOSLEEP.SYNCS 0x989680 ;  /* 0x009896800000895d */ /* 0x004fea0003900000 */
[----:B------:R-:W2:Y:S02]  /*8e10*/  @!P0 SYNCS.PHASECHK.TRANS64 P0, [R0+URZ], R3 ;  /* 0x00000003000085a7 */ /* 0x000ea400080010ff */
[----:B--2---:R-:W-:Y:S05]  /*8e20*/  @!P0 BRA `(.L_x_151) ;  /* 0xfffffffc00f08947 */ /* 0x004fea000383ffff */
[----:B------:R-:W-:Y:S05]  /*8e30*/  BRA `(.L_x_152) ;  /* 0xffffff9c001c7947 */ /* 0x000fea000383ffff */
.L_x_46:
[----:B----4-:R-:W-:-:S07]  /*8e40*/  MOV R0, UR5 ;  /* 0x0000000500007c02 */ /* 0x010fce0008000f00 */
.L_x_153:
[----:B-1----:R1:W2:Y:S02]  /*8e50*/  SYNCS.PHASECHK.TRANS64.TRYWAIT P0, [R0+URZ], R3 ;  /* 0x00000003000075a7 */ /* 0x0022a400080011ff */
[----:B--2---:R-:W-:Y:S05]  /*8e60*/  @!P0 NANOSLEEP.SYNCS 0x989680 ;  /* 0x009896800000895d */ /* 0x004fea0003900000 */
[----:B------:R-:W2:Y:S02]  /*8e70*/  @!P0 SYNCS.PHASECHK.TRANS64 P0, [R0+URZ], R3 ;  /* 0x00000003000085a7 */ /* 0x000ea400080010ff */
[----:B--2---:R-:W-:Y:S05]  /*8e80*/  @!P0 BRA `(.L_x_153) ;  /* 0xfffffffc00f08947 */ /* 0x004fea000383ffff */
[----:B------:R-:W-:Y:S05]  /*8e90*/  BRA `(.L_x_154) ;  /* 0xffffff9c00287947 */ /* 0x000fea000383ffff */
.L_x_47:
[----:B----4-:R-:W-:-:S07]  /*8ea0*/  MOV R0, UR5 ;  /* 0x0000000500007c02 */ /* 0x010fce0008000f00 */
.L_x_155:
[----:B-1----:R1:W2:Y:S02]  /*8eb0*/  SYNCS.PHASECHK.TRANS64.TRYWAIT P0, [R0+URZ], R3 ;  /* 0x00000003000075a7 */ /* 0x0022a400080011ff */
[----:B--2---:R-:W-:Y:S05]  /*8ec0*/  @!P0 NANOSLEEP.SYNCS 0x989680 ;  /* 0x009896800000895d */ /* 0x004fea0003900000 */
[----:B------:R-:W2:Y:S02]  /*8ed0*/  @!P0 SYNCS.PHASECHK.TRANS64 P0, [R0+URZ], R3 ;  /* 0x00000003000085a7 */ /* 0x000ea400080010ff */
[----:B--2---:R-:W-:Y:S05]  /*8ee0*/  @!P0 BRA `(.L_x_155) ;  /* 0xfffffffc00f08947 */ /* 0x004fea000383ffff */
[----:B------:R-:W-:Y:S05]  /*8ef0*/  BRA `(.L_x_156) ;  /* 0xffffff9c00347947 */ /* 0x000fea000383ffff */
.L_x_48:
[----:B----4-:R-:W-:-:S07]  /*8f00*/  MOV R0, UR5 ;  /* 0x0000000500007c02 */ /* 0x010fce0008000f00 */
.L_x_157:
[----:B-1----:R1:W2:Y:S02]  /*8f10*/  SYNCS.PHASECHK.TRANS64.TRYWAIT P0, [R0+URZ], R3 ;  /* 0x00000003000075a7 */ /* 0x0022a400080011ff */
[----:B--2---:R-:W-:Y:S05]  /*8f20*/  @!P0 NANOSLEEP.SYNCS 0x989680 ;  /* 0x009896800000895d */ /* 0x004fea0003900000 */
[----:B------:R-:W2:Y:S02]  /*8f30*/  @!P0 SYNCS.PHASECHK.TRANS64 P0, [R0+URZ], R3 ;  /* 0x00000003000085a7 */ /* 0x000ea400080010ff */
[----:B--2---:R-:W-:Y:S05]  /*8f40*/  @!P0 BRA `(.L_x_157) ;  /* 0xfffffffc00f08947 */ /* 0x004fea000383ffff */
[----:B------:R-:W-:Y:S05]  /*8f50*/  BRA `(.L_x_158) ;  /* 0xffffff9c00407947 */ /* 0x000fea000383ffff */
.L_x_49:
[----:B----4-:R-:W-:-:S07]  /*8f60*/  MOV R0, UR5 ;  /* 0x0000000500007c02 */ /* 0x010fce0008000f00 */
.L_x_159:
[----:B-1----:R1:W2:Y:S02]  /*8f70*/  SYNCS.PHASECHK.TRANS64.TRYWAIT P0, [R0+URZ], R3 ;  /* 0x00000003000075a7 */ /* 0x0022a400080011ff */
[----:B--2---:R-:W-:Y:S05]  /*8f80*/  @!P0 NANOSLEEP.SYNCS 0x989680 ;  /* 0x009896800000895d */ /* 0x004fea0003900000 */
[----:B------:R-:W2:Y:S02]  /*8f90*/  @!P0 SYNCS.PHASECHK.TRANS64 P0, [R0+URZ], R3 ;  /* 0x00000003000085a7 */ /* 0x000ea400080010ff */
[----:B--2---:R-:W-:Y:S05]  /*8fa0*/  @!P0 BRA `(.L_x_159) ;  /* 0xfffffffc00f08947 */ /* 0x004fea000383ffff */
[----:B------:R-:W-:Y:S05]  /*8fb0*/  BRA `(.L_x_160) ;  /* 0xffffff9c004c7947 */ /* 0x000fea000383ffff */
.L_x_50:
[----:B----4-:R-:W-:-:S07]  /*8fc0*/  MOV R0, UR5 ;  /* 0x0000000500007c02 */ /* 0x010fce0008000f00 */
.L_x_161:
[----:B-1----:R1:W2:Y:S02]  /*8fd0*/  SYNCS.PHASECHK.TRANS64.TRYWAIT P0, [R0+URZ], R3 ;  /* 0x00000003000075a7 */ /* 0x0022a400080011ff */
[----:B--2---:R-:W-:Y:S05]  /*8fe0*/  @!P0 NANOSLEEP.SYNCS 0x989680 ;  /* 0x009896800000895d */ /* 0x004fea0003900000 */
[----:B------:R-:W2:Y:S02]  /*8ff0*/  @!P0 SYNCS.PHASECHK.TRANS64 P0, [R0+URZ], R3 ;  /* 0x00000003000085a7 */ /* 0x000ea400080010ff */
[----:B--2---:R-:W-:Y:S05]  /*9000*/  @!P0 BRA `(.L_x_161) ;  /* 0xfffffffc00f08947 */ /* 0x004fea000383ffff */
[----:B------:R-:W-:Y:S05]  /*9010*/  BRA `(.L_x_162) ;  /* 0xffffff9c00587947 */ /* 0x000fea000383ffff */
.L_x_51:
[----:B----4-:R-:W-:-:S07]  /*9020*/  MOV R0, UR5 ;  /* 0x0000000500007c02 */ /* 0x010fce0008000f00 */
.L_x_163:
[----:B-1----:R1:W2:Y:S02]  /*9030*/  SYNCS.PHASECHK.TRANS64.TRYWAIT P0, [R0+URZ], R3 ;  /* 0x00000003000075a7 */ /* 0x0022a400080011ff */
[----:B--2---:R-:W-:Y:S05]  /*9040*/  @!P0 NANOSLEEP.SYNCS 0x989680 ;  /* 0x009896800000895d */ /* 0x004fea0003900000 */
[----:B------:R-:W2:Y:S02]  /*9050*/  @!P0 SYNCS.PHASECHK.TRANS64 P0, [R0+URZ], R3 ;  /* 0x00000003000085a7 */ /* 0x000ea400080010ff */
[----:B--2---:R-:W-:Y:S05]  /*9060*/  @!P0 BRA `(.L_x_163) ;  /* 0xfffffffc00f08947 */ /* 0x004fea000383ffff */
[----:B------:R-:W-:Y:S05]  /*9070*/  BRA `(.L_x_164) ;  /* 0xffffff9c00647947 */ /* 0x000fea000383ffff */
.L_x_52:
[----:B----4-:R-:W-:-:S07]  /*9080*/  MOV R0, UR5 ;  /* 0x0000000500007c02 */ /* 0x010fce0008000f00 */
.L_x_165:
[----:B-1----:R1:W2:Y:S02]  /*9090*/  SYNCS.PHASECHK.TRANS64.TRYWAIT P0, [R0+URZ], R3 ;  /* 0x00000003000075a7 */ /* 0x0022a400080011ff */
[----:B--2---:R-:W-:Y:S05]  /*90a0*/  @!P0 NANOSLEEP.SYNCS 0x989680 ;  /* 0x009896800000895d */ /* 0x004fea0003900000 */
[----:B------:R-:W2:Y:S02]  /*90b0*/  @!P0 SYNCS.PHASECHK.TRANS64 P0, [R0+URZ], R3 ;  /* 0x00000003000085a7 */ /* 0x000ea400080010ff */
[----:B--2---:R-:W-:Y:S05]  /*90c0*/  @!P0 BRA `(.L_x_165) ;  /* 0xfffffffc00f08947 */ /* 0x004fea000383ffff */
[----:B------:R-:W-:Y:S05]  /*90d0*/  BRA `(.L_x_166) ;  /* 0xffffff9c00707947 */ /* 0x000fea000383ffff */
.L_x_53:
[----:B----4-:R-:W-:-:S07]  /*90e0*/  MOV R0, UR5 ;  /* 0x0000000500007c02 */ /* 0x010fce0008000f00 */
.L_x_167:
[----:B-1----:R1:W2:Y:S02]  /*90f0*/  SYNCS.PHASECHK.TRANS64.TRYWAIT P0, [R0+URZ], R3 ;  /* 0x00000003000075a7 */ /* 0x0022a400080011ff */
[----:B--2---:R-:W-:Y:S05]  /*9100*/  @!P0 NANOSLEEP.SYNCS 0x989680 ;  /* 0x009896800000895d */ /* 0x004fea0003900000 */
[----:B------:R-:W2:Y:S02]  /*9110*/  @!P0 SYNCS.PHASECHK.TRANS64 P0, [R0+URZ], R3 ;  /* 0x00000003000085a7 */ /* 0x000ea400080010ff */
[----:B--2---:R-:W-:Y:S05]  /*9120*/  @!P0 BRA `(.L_x_167) ;  /* 0xfffffffc00f08947 */ /* 0x004fea000383ffff */
[----:B------:R-:W-:Y:S05]  /*9130*/  BRA `(.L_x_168) ;  /* 0xffffff9c007c7947 */ /* 0x000fea000383ffff */
.L_x_54:
[----:B----4-:R-:W-:-:S07]  /*9140*/  MOV R0, UR5 ;  /* 0x0000000500007c02 */ /* 0x010fce0008000f00 */
.L_x_169:
[----:B-1----:R1:W2:Y:S02]  /*9150*/  SYNCS.PHASECHK.TRANS64.TRYWAIT P0, [R0+URZ], R3 ;  /* 0x00000003000075a7 */ /* 0x0022a400080011ff */
[----:B--2---:R-:W-:Y:S05]  /*9160*/  @!P0 NANOSLEEP.SYNCS 0x989680 ;  /* 0x009896800000895d */ /* 0x004fea0003900000 */
[----:B------:R-:W2:Y:S02]  /*9170*/  @!P0 SYNCS.PHASECHK.TRANS64 P0, [R0+URZ], R3 ;  /* 0x00000003000085a7 */ /* 0x000ea400080010ff */
[----:B--2---:R-:W-:Y:S05]  /*9180*/  @!P0 BRA `(.L_x_169) ;  /* 0xfffffffc00f08947 */ /* 0x004fea000383ffff */
[----:B------:R-:W-:Y:S05]  /*9190*/  BRA `(.L_x_170) ;  /* 0xffffff9c00887947 */ /* 0x000fea000383ffff */
.L_x_55:
[----:B----4-:R-:W-:-:S07]  /*91a0*/  MOV R0, UR5 ;  /* 0x0000000500007c02 */ /* 0x010fce0008000f00 */
.L_x_171:
[----:B-1----:R1:W2:Y:S02]  /*91b0*/  SYNCS.PHASECHK.TRANS64.TRYWAIT P0, [R0+URZ], R3 ;  /* 0x00000003000075a7 */ /* 0x0022a400080011ff */
[----:B--2---:R-:W-:Y:S05]  /*91c0*/  @!P0 NANOSLEEP.SYNCS 0x989680 ;  /* 0x009896800000895d */ /* 0x004fea0003900000 */
[----:B------:R-:W2:Y:S02]  /*91d0*/  @!P0 SYNCS.PHASECHK.TRANS64 P0, [R0+URZ], R3 ;  /* 0x00000003000085a7 */ /* 0x000ea400080010ff */
[----:B--2---:R-:W-:Y:S05]  /*91e0*/  @!P0 BRA `(.L_x_171) ;  /* 0xfffffffc00f08947 */ /* 0x004fea000383ffff */
[----:B------:R-:W-:Y:S05]  /*91f0*/  BRA `(.L_x_172) ;  /* 0xffffff9c00947947 */ /* 0x000fea000383ffff */
.L_x_56:
[----:B----4-:R-:W-:-:S07]  /*9200*/  MOV R0, UR5 ;  /* 0x0000000500007c02 */ /* 0x010fce0008000f00 */
.L_x_173:
[----:B-1----:R1:W2:Y:S02]  /*9210*/  SYNCS.PHASECHK.TRANS64.TRYWAIT P0, [R0+URZ], R3 ;  /* 0x00000003000075a7 */ /* 0x0022a400080011ff */
[----:B--2---:R-:W-:Y:S05]  /*9220*/  @!P0 NANOSLEEP.SYNCS 0x989680 ;  /* 0x009896800000895d */ /* 0x004fea0003900000 */
[----:B------:R-:W2:Y:S02]  /*9230*/  @!P0 SYNCS.PHASECHK.TRANS64 P0, [R0+URZ], R3 ;  /* 0x00000003000085a7 */ /* 0x000ea400080010ff */
[----:B--2---:R-:W-:Y:S05]  /*9240*/  @!P0 BRA `(.L_x_173) ;  /* 0xfffffffc00f08947 */ /* 0x004fea000383ffff */
[----:B------:R-:W-:Y:S05]  /*9250*/  BRA `(.L_x_174) ;  /* 0xffffff9c00a07947 */ /* 0x000fea000383ffff */
.L_x_57:
[----:B----4-:R-:W-:-:S07]  /*9260*/  MOV R0, UR5 ;  /* 0x0000000500007c02 */ /* 0x010fce0008000f00 */
.L_x_175:
[----:B-1----:R1:W2:Y:S02]  /*9270*/  SYNCS.PHASECHK.TRANS64.TRYWAIT P0, [R0+URZ], R3 ;  /* 0x00000003000075a7 */ /* 0x0022a400080011ff */
[----:B--2---:R-:W-:Y:S05]  /*9280*/  @!P0 NANOSLEEP.SYNCS 0x989680 ;  /* 0x009896800000895d */ /* 0x004fea0003900000 */
[----:B------:R-:W2:Y:S02]  /*9290*/  @!P0 SYNCS.PHASECHK.TRANS64 P0, [R0+URZ], R3 ;  /* 0x00000003000085a7 */ /* 0x000ea400080010ff */
[----:B--2---:R-:W-:Y:S05]  /*92a0*/  @!P0 BRA `(.L_x_175) ;  /* 0xfffffffc00f08947 */ /* 0x004fea000383ffff */
[----:B------:R-:W-:Y:S05]  /*92b0*/  BRA `(.L_x_176) ;  /* 0xffffff9c00ac7947 */ /* 0x000fea000383ffff */
.L_x_58:
[----:B----4-:R-:W-:-:S07]  /*92c0*/  MOV R0, UR5 ;  /* 0x0000000500007c02 */ /* 0x010fce0008000f00 */
.L_x_177:
[----:B-1----:R1:W2:Y:S02]  /*92d0*/  SYNCS.PHASECHK.TRANS64.TRYWAIT P0, [R0+URZ], R3 ;  /* 0x00000003000075a7 */ /* 0x0022a400080011ff */
[----:B--2---:R-:W-:Y:S05]  /*92e0*/  @!P0 NANOSLEEP.SYNCS 0x989680 ;  /* 0x009896800000895d */ /* 0x004fea0003900000 */
[----:B------:R-:W2:Y:S02]  /*92f0*/  @!P0 SYNCS.PHASECHK.TRANS64 P0, [R0+URZ], R3 ;  /* 0x00000003000085a7 */ /* 0x000ea400080010ff */
[----:B--2---:R-:W-:Y:S05]  /*9300*/  @!P0 BRA `(.L_x_177) ;  /* 0xfffffffc00f08947 */ /* 0x004fea000383ffff */
[----:B------:R-:W-:Y:S05]  /*9310*/  BRA `(.L_x_178) ;  /* 0xffffff9c00b87947 */ /* 0x000fea000383ffff */
.L_x_59:
[----:B----4-:R-:W-:-:S07]  /*9320*/  MOV R0, UR5 ;  /* 0x0000000500007c02 */ /* 0x010fce0008000f00 */
.L_x_179:
[----:B-1----:R1:W2:Y:S02]  /*9330*/  SYNCS.PHASECHK.TRANS64.TRYWAIT P0, [R0+URZ], R3 ;  /* 0x00000003000075a7 */ /* 0x0022a400080011ff */
[----:B--2---:R-:W-:Y:S05]  /*9340*/  @!P0 NANOSLEEP.SYNCS 0x989680 ;  /* 0x009896800000895d */ /* 0x004fea0003900000 */
[----:B------:R-:W2:Y:S02]  /*9350*/  @!P0 SYNCS.PHASECHK.TRANS64 P0, [R0+URZ], R3 ;  /* 0x00000003000085a7 */ /* 0x000ea400080010ff */
[----:B--2---:R-:W-:Y:S05]  /*9360*/  @!P0 BRA `(.L_x_179) ;  /* 0xfffffffc00f08947 */ /* 0x004fea000383ffff */
[----:B------:R-:W-:Y:S05]  /*9370*/  BRA `(.L_x_180) ;  /* 0xffffff9c00c47947 */ /* 0x000fea000383ffff */
.L_x_60:
[----:B----4-:R-:W-:-:S07]  /*9380*/  MOV R0, UR5 ;  /* 0x0000000500007c02 */ /* 0x010fce0008000f00 */
.L_x_181:
[----:B-1----:R1:W2:Y:S02]  /*9390*/  SYNCS.PHASECHK.TRANS64.TRYWAIT P0, [R0+URZ], R3 ;  /* 0x00000003000075a7 */ /* 0x0022a400080011ff */
[----:B--2---:R-:W-:Y:S05]  /*93a0*/  @!P0 NANOSLEEP.SYNCS 0x989680 ;  /* 0x009896800000895d */ /* 0x004fea0003900000 */
[----:B------:R-:W2:Y:S02]  /*93b0*/  @!P0 SYNCS.PHASECHK.TRANS64 P0, [R0+URZ], R3 ;  /* 0x00000003000085a7 */ /* 0x000ea400080010ff */
[----:B--2---:R-:W-:Y:S05]  /*93c0*/  @!P0 BRA `(.L_x_181) ;  /* 0xfffffffc00f08947 */ /* 0x004fea000383ffff */
[----:B------:R-:W-:Y:S05]  /*93d0*/  BRA `(.L_x_182) ;  /* 0xffffff9c00d07947 */ /* 0x000fea000383ffff */
.L_x_61:
[----:B----4-:R-:W-:-:S07]  /*93e0*/  MOV R0, UR5 ;  /* 0x0000000500007c02 */ /* 0x010fce0008000f00 */
.L_x_183:
[----:B-1----:R1:W2:Y:S02]  /*93f0*/  SYNCS.PHASECHK.TRANS64.TRYWAIT P0, [R0+URZ], R3 ;  /* 0x00000003000075a7 */ /* 0x0022a400080011ff */
[----:B--2---:R-:W-:Y:S05]  /*9400*/  @!P0 NANOSLEEP.SYNCS 0x989680 ;  /* 0x009896800000895d */ /* 0x004fea0003900000 */
[----:B------:R-:W2:Y:S02]  /*9410*/  @!P0 SYNCS.PHASECHK.TRANS64 P0, [R0+URZ], R3 ;  /* 0x00000003000085a7 */ /* 0x000ea400080010ff */
[----:B--2---:R-:W-:Y:S05]  /*9420*/  @!P0 BRA `(.L_x_183) ;  /* 0xfffffffc00f08947 */ /* 0x004fea000383ffff */
[----:B------:R-:W-:Y:S05]  /*9430*/  BRA `(.L_x_184) ;  /* 0xffffff9c00dc7947 */ /* 0x000fea000383ffff */
.L_x_62:
[----:B----4-:R-:W-:-:S07]  /*9440*/  MOV R0, UR5 ;  /* 0x0000000500007c02 */ /* 0x010fce0008000f00 */
.L_x_185:
[----:B-1----:R1:W2:Y:S02]  /*9450*/  SYNCS.PHASECHK.TRANS64.TRYWAIT P0, [R0+URZ], R3 ;  /* 0x00000003000075a7 */ /* 0x0022a400080011ff */
[----:B--2---:R-:W-:Y:S05]  /*9460*/  @!P0 NANOSLEEP.SYNCS 0x989680 ;  /* 0x009896800000895d */ /* 0x004fea0003900000 */
[----:B------:R-:W2:Y:S02]  /*9470*/  @!P0 SYNCS.PHASECHK.TRANS64 P0, [R0+URZ], R3 ;  /* 0x00000003000085a7 */ /* 0x000ea400080010ff */
[----:B--2---:R-:W-:Y:S05]  /*9480*/  @!P0 BRA `(.L_x_185) ;  /* 0xfffffffc00f08947 */ /* 0x004fea000383ffff */
[----:B------:R-:W-:Y:S05]  /*9490*/  BRA `(.L_x_186) ;  /* 0xffffff9c00e87947 */ /* 0x000fea000383ffff */
.L_x_63:
[----:B----4-:R-:W-:-:S07]  /*94a0*/  MOV R0, UR5 ;  /* 0x0000000500007c02 */ /* 0x010fce0008000f00 */
.L_x_187:
[----:B-1----:R1:W2:Y:S02]  /*94b0*/  SYNCS.PHASECHK.TRANS64.TRYWAIT P0, [R0+URZ], R3 ;  /* 0x00000003000075a7 */ /* 0x0022a400080011ff */
[----:B--2---:R-:W-:Y:S05]  /*94c0*/  @!P0 NANOSLEEP.SYNCS 0x989680 ;  /* 0x009896800000895d */ /* 0x004fea0003900000 */
[----:B------:R-:W2:Y:S02]  /*94d0*/  @!P0 SYNCS.PHASECHK.TRANS64 P0, [R0+URZ], R3 ;  /* 0x00000003000085a7 */ /* 0x000ea400080010ff */
[----:B--2---:R-:W-:Y:S05]  /*94e0*/  @!P0 BRA `(.L_x_187) ;  /* 0xfffffffc00f08947 */ /* 0x004fea000383ffff */
[----:B------:R-:W-:Y:S05]  /*94f0*/  BRA `(.L_x_188) ;  /* 0xffffff9c00f47947 */ /* 0x000fea000383ffff */
.L_x_66:
[----:B-1----:R1:W2:Y:S02]  /*9500*/  SYNCS.PHASECHK.TRANS64.TRYWAIT P0, [R0+URZ+0x250], R5 ;  /* 0x00025005000075a7 */ /* 0x0022a400080011ff */
[----:B--2---:R-:W-:Y:S05]  /*9510*/  @!P0 NANOSLEEP.SYNCS 0x989680 ;  /* 0x009896800000895d */ /* 0x004fea0003900000 */
[----:B------:R-:W2:Y:S02]  /*9520*/  @!P0 SYNCS.PHASECHK.TRANS64 P0, [R0+URZ+0x250], R5 ;  /* 0x00025005000085a7 */ /* 0x000ea400080010ff */
[----:B--2---:R-:W-:Y:S05]  /*9530*/  @!P0 BRA `(.L_x_66) ;  /* 0xfffffffc00f08947 */ /* 0x004fea000383ffff */
[----:B------:R-:W-:Y:S05]  /*9540*/  BRA `(.L_x_189) ;  /* 0xffffffa000507947 */ /* 0x000fea000383ffff */
.L_x_67:
[----:B------:R-:W-:-:S07]  /*9550*/  MOV R0, UR5 ;  /* 0x0000000500007c02 */ /* 0x000fce0008000f00 */
.L_x_190:
[----:B-1----:R1:W2:Y:S02]  /*9560*/  SYNCS.PHASECHK.TRANS64.TRYWAIT P0, [R0+URZ+0x200], R5 ;  /* 0x00020005000075a7 */ /* 0x0022a400080011ff */
[----:B--2---:R-:W-:Y:S05]  /*9570*/  @!P0 NANOSLEEP.SYNCS 0x989680 ;  /* 0x009896800000895d */ /* 0x004fea0003900000 */
[----:B------:R-:W2:Y:S02]  /*9580*/  @!P0 SYNCS.PHASECHK.TRANS64 P0, [R0+URZ+0x200], R5 ;  /* 0x00020005000085a7 */ /* 0x000ea400080010ff */
[----:B--2---:R-:W-:Y:S05]  /*9590*/  @!P0 BRA `(.L_x_190) ;  /* 0xfffffffc00f08947 */ /* 0x004fea000383ffff */
[----:B------:R-:W-:Y:S05]  /*95a0*/  BRA `(.L_x_191) ;  /* 0xffffffa000607947 */ /* 0x000fea000383ffff */
.L_x_68:
[----:B-1----:R1:W2:Y:S02]  /*95b0*/  SYNCS.PHASECHK.TRANS64.TRYWAIT P1, [R0+URZ+0x1f0], R5 ;  /* 0x0001f005000075a7 */ /* 0x0022a400080211ff */
[----:B--2---:R-:W-:Y:S05]  /*95c0*/  @!P1 NANOSLEEP.SYNCS 0x989680 ;  /* 0x009896800000995d */ /* 0x004fea0003900000 */
[----:B------:R-:W2:Y:S02]  /*95d0*/  @!P1 SYNCS.PHASECHK.TRANS64 P1, [R0+URZ+0x1f0], R5 ;  /* 0x0001f005000095a7 */ /* 0x000ea400080210ff */
[----:B--2---:R-:W-:Y:S05]  /*95e0*/  @!P1 BRA `(.L_x_68) ;  /* 0xfffffffc00f09947 */ /* 0x004fea000383ffff */
[----:B------:R-:W-:Y:S05]  /*95f0*/  BRA `(.L_x_192) ;  /* 0xffffffa000907947 */ /* 0x000fea000383ffff */
.L_x_71:
[----:B------:R-:W-:-:S07]  /*9600*/  MOV R0, UR5 ;  /* 0x0000000500007c02 */ /* 0x000fce0008000f00 */
.L_x_193:
[----:B-1----:R1:W2:Y:S02]  /*9610*/  SYNCS.PHASECHK.TRANS64.TRYWAIT P0, [R0+URZ+0x200], R3 ;  /* 0x00020003000075a7 */ /* 0x0022a400080011ff */
[----:B--2---:R-:W-:Y:S05]  /*9620*/  @!P0 NANOSLEEP.SYNCS 0x989680 ;  /* 0x009896800000895d */ /* 0x004fea0003900000 */
[----:B------:R-:W2:Y:S02]  /*9630*/  @!P0 SYNCS.PHASECHK.TRANS64 P0, [R0+URZ+0x200], R3 ;  /* 0x00020003000085a7 */ /* 0x000ea400080010ff */
[----:B--2---:R-:W-:Y:S05]  /*9640*/  @!P0 BRA `(.L_x_193) ;  /* 0xfffffffc00f08947 */ /* 0x004fea000383ffff */
[----:B------:R-:W-:Y:S05]  /*9650*/  BRA `(.L_x_70) ;  /* 0xffffffa000e47947 */ /* 0x000fea000383ffff */
.L_x_78:
[----:B-1----:R1:W2:Y:S02]  /*9660*/  SYNCS.PHASECHK.TRANS64.TRYWAIT P1, [R0+URZ+0x1f0], R5 ;  /* 0x0001f005000075a7 */ /* 0x0022a400080211ff */
[----:B--2---:R-:W-:Y:S05]  /*9670*/  @!P1 NANOSLEEP.SYNCS 0x989680 ;  /* 0x009896800000995d */ /* 0x004fea0003900000 */
[----:B------:R-:W2:Y:S02]  /*9680*/  @!P1 SYNCS.PHASECHK.TRANS64 P1, [R0+URZ+0x1f0], R5 ;  /* 0x0001f005000095a7 */ /* 0x000ea400080210ff */
[----:B--2---:R-:W-:Y:S05]  /*9690*/  @!P1 BRA `(.L_x_78) ;  /* 0xfffffffc00f09947 */ /* 0x004fea000383ffff */
[----:B------:R-:W-:Y:S05]  /*96a0*/  BRA `(.L_x_194) ;  /* 0xffffffa8003c7947 */ /* 0x000fea000383ffff */
.L_x_79:
[----:B------:R-:W-:-:S07]  /*96b0*/  MOV R3, UR14 ;  /* 0x0000000e00037c02 */ /* 0x000fce0008000f00 */
.L_x_195:
[----:B-1----:R1:W2:Y:S02]  /*96c0*/  SYNCS.PHASECHK.TRANS64.TRYWAIT P0, [R3+URZ+0x230], R0 ;  /* 0x00023000030075a7 */ /* 0x0022a400080011ff */
[----:B--2---:R-:W-:Y:S05]  /*96d0*/  @!P0 NANOSLEEP.SYNCS 0x989680 ;  /* 0x009896800000895d */ /* 0x004fea0003900000 */
[----:B------:R-:W2:Y:S02]  /*96e0*/  @!P0 SYNCS.PHASECHK.TRANS64 P0, [R3+URZ+0x230], R0 ;  /* 0x00023000030085a7 */ /* 0x000ea400080010ff */
[----:B--2---:R-:W-:Y:S05]  /*96f0*/  @!P0 BRA `(.L_x_195) ;  /* 0xfffffffc00f08947 */ /* 0x004fea000383ffff */
[----:B------:R-:W-:Y:S05]  /*9700*/  BRA `(.L_x_196) ;  /* 0xffffffa800707947 */ /* 0x000fea000383ffff */
.L_x_82:
[----:B------:R-:W-:Y:S07]  /*9710*/  MOV R0, UR7 ;  /* 0x0000000700007c02 */ /* 0x000fee0008000f00 */
.L_x_197:
[----:B-1----:R1:W2:Y:S02]  /*9720*/  SYNCS.PHASECHK.TRANS64.TRYWAIT P0, [R0+URZ], R3 ;  /* 0x00000003000075a7 */ /* 0x0022a400080011ff */
[----:B--2---:R-:W-:Y:S05]  /*9730*/  @!P0 NANOSLEEP.SYNCS 0x989680 ;  /* 0x009896800000895d */ /* 0x004fea0003900000 */
[----:B------:R-:W2:Y:S02]  /*9740*/  @!P0 SYNCS.PHASECHK.TRANS64 P0, [R0+URZ], R3 ;  /* 0x00000003000085a7 */ /* 0x000ea400080010ff */
[----:B--2---:R-:W-:Y:S05]  /*9750*/  @!P0 BRA `(.L_x_197) ;  /* 0xfffffffc00f08947 */ /* 0x004fea000383ffff */
[----:B------:R-:W-:Y:S05]  /*9760*/  BRA `(.L_x_81) ;  /* 0xffffffa800907947 */ /* 0x000fea000383ffff */
.L_x_85:
[----:B------:R-:W-:-:S07]  /*9770*/  MOV R0, UR5 ;  /* 0x0000000500007c02 */ /* 0x000fce0008000f00 */
.L_x_198:
[----:B--2---:R2:W3:Y:S02]  /*9780*/  SYNCS.PHASECHK.TRANS64.TRYWAIT P0, [R0+URZ], R3 ;  /* 0x00000003000075a7 */ /* 0x0044e400080011ff */
[----:B---3--:R-:W-:Y:S05]  /*9790*/  @!P0 NANOSLEEP.SYNCS 0x989680 ;  /* 0x009896800000895d */ /* 0x008fea0003900000 */
[----:B------:R-:W3:Y:S02]  /*97a0*/  @!P0 SYNCS.PHASECHK.TRANS64 P0, [R0+URZ], R3 ;  /* 0x00000003000085a7 */ /* 0x000ee400080010ff */
[----:B---3--:R-:W-:Y:S05]  /*97b0*/  @!P0 BRA `(.L_x_198) ;  /* 0xfffffffc00f08947 */ /* 0x008fea000383ffff */
[----:B------:R-:W-:Y:S05]  /*97c0*/  BRA `(.L_x_199) ;  /* 0xffffffac00307947 */ /* 0x000fea000383ffff */
.L_x_86:
[----:B------:R-:W-:-:S07]  /*97d0*/  MOV R0, UR5 ;  /* 0x0000000500007c02 */ /* 0x000fce0008000f00 */
.L_x_200:
[----:B--2---:R2:W3:Y:S02]  /*97e0*/  SYNCS.PHASECHK.TRANS64.TRYWAIT P0, [R0+URZ], R3 ;  /* 0x00000003000075a7 */ /* 0x0044e400080011ff */
[----:B---3--:R-:W-:Y:S05]  /*97f0*/  @!P0 NANOSLEEP.SYNCS 0x989680 ;  /* 0x009896800000895d */ /* 0x008fea0003900000 */
[----:B------:R-:W3:Y:S02]  /*9800*/  @!P0 SYNCS.PHASECHK.TRANS64 P0, [R0+URZ], R3 ;  /* 0x00000003000085a7 */ /* 0x000ee400080010ff */
[----:B---3--:R-:W-:Y:S05]  /*9810*/  @!P0 BRA `(.L_x_200) ;  /* 0xfffffffc00f08947 */ /* 0x008fea000383ffff */
[----:B------:R-:W-:Y:S05]  /*9820*/  BRA `(.L_x_201) ;  /* 0xffffffac003c7947 */ /* 0x000fea000383ffff */
.L_x_87:
[----:B------:R-:W-:-:S07]  /*9830*/  MOV R0, UR5 ;  /* 0x0000000500007c02 */ /* 0x000fce0008000f00 */
.L_x_202:
[----:B--2---:R2:W3:Y:S02]  /*9840*/  SYNCS.PHASECHK.TRANS64.TRYWAIT P0, [R0+URZ], R3 ;  /* 0x00000003000075a7 */ /* 0x0044e400080011ff */
[----:B---3--:R-:W-:Y:S05]  /*9850*/  @!P0 NANOSLEEP.SYNCS 0x989680 ;  /* 0x009896800000895d */ /* 0x008fea0003900000 */
[----:B------:R-:W3:Y:S02]  /*9860*/  @!P0 SYNCS.PHASECHK.TRANS64 P0, [R0+URZ], R3 ;  /* 0x00000003000085a7 */ /* 0x000ee400080010ff */
[----:B---3--:R-:W-:Y:S05]  /*9870*/  @!P0 BRA `(.L_x_202) ;  /* 0xfffffffc00f08947 */ /* 0x008fea000383ffff */
[----:B------:R-:W-:Y:S05]  /*9880*/  BRA `(.L_x_203) ;  /* 0xffffffac00487947 */ /* 0x000fea000383ffff */
.L_x_88:
[----:B------:R-:W-:-:S07]  /*9890*/  MOV R0, UR6 ;  /* 0x0000000600007c02 */ /* 0x000fce0008000f00 */
.L_x_204:
[----:B--2---:R2:W3:Y:S02]  /*98a0*/  SYNCS.PHASECHK.TRANS64.TRYWAIT P0, [R0+URZ], R3 ;  /* 0x00000003000075a7 */ /* 0x0044e400080011ff */
[----:B---3--:R-:W-:Y:S05]  /*98b0*/  @!P0 NANOSLEEP.SYNCS 0x989680 ;  /* 0x009896800000895d */ /* 0x008fea0003900000 */
[----:B------:R-:W3:Y:S02]  /*98c0*/  @!P0 SYNCS.PHASECHK.TRANS64 P0, [R0+URZ], R3 ;  /* 0x00000003000085a7 */ /* 0x000ee400080010ff */
[----:B---3--:R-:W-:Y:S05]  /*98d0*/  @!P0 BRA `(.L_x_204) ;  /* 0xfffffffc00f08947 */ /* 0x008fea000383ffff */
[----:B------:R-:W-:Y:S05]  /*98e0*/  BRA `(.L_x_205) ;  /* 0xffffffac00547947 */ /* 0x000fea000383ffff */
.L_x_93:
[----:B--2---:R2:W3:Y:S02]  /*98f0*/  SYNCS.PHASECHK.TRANS64.TRYWAIT P0, [R0+URZ+0x1f0], R3 ;  /* 0x0001f003000075a7 */ /* 0x0044e400080011ff */
[----:B---3--:R-:W-:Y:S05]  /*9900*/  @!P0 NANOSLEEP.SYNCS 0x989680 ;  /* 0x009896800000895d */ /* 0x008fea0003900000 */
[----:B------:R-:W3:Y:S02]  /*9910*/  @!P0 SYNCS.PHASECHK.TRANS64 P0, [R0+URZ+0x1f0], R3 ;  /* 0x0001f003000085a7 */ /* 0x000ee400080010ff */
[----:B---3--:R-:W-:Y:S05]  /*9920*/  @!P0 BRA `(.L_x_93) ;  /* 0xfffffffc00f08947 */ /* 0x008fea000383ffff */
[----:B------:R-:W-:Y:S05]  /*9930*/  BRA `(.L_x_206) ;  /* 0xffffffb000507947 */ /* 0x000fea000383ffff */
.L_x_96:
[----:B------:R-:W-:Y:S07]  /*9940*/  MOV R0, UR4 ;  /* 0x0000000400007c02 */ /* 0x000fee0008000f00 */
.L_x_207:
[----:B--2---:R2:W3:Y:S02]  /*9950*/  SYNCS.PHASECHK.TRANS64.TRYWAIT P0, [R0+URZ+0x1e8], R3 ;  /* 0x0001e803000075a7 */ /* 0x0044e400080011ff */
[----:B---3--:R-:W-:Y:S05]  /*9960*/  @!P0 NANOSLEEP.SYNCS 0x989680 ;  /* 0x009896800000895d */ /* 0x008fea0003900000 */
[----:B------:R-:W3:Y:S02]  /*9970*/  @!P0 SYNCS.PHASECHK.TRANS64 P0, [R0+URZ+0x1e8], R3 ;  /* 0x0001e803000085a7 */ /* 0x000ee400080010ff */
[----:B---3--:R-:W-:Y:S05]  /*9980*/  @!P0 BRA `(.L_x_207) ;  /* 0xfffffffc00f08947 */ /* 0x008fea000383ffff */
[----:B------:R-:W-:Y:S05]  /*9990*/  BRA `(.L_x_95) ;  /* 0xffffffb400387947 */ /* 0x000fea000383ffff */
.L_x_99:
[----:B------:R-:W-:Y:S07]  /*99a0*/  MOV R3, UR13 ;  /* 0x0000000d00037c02 */ /* 0x000fee0008000f00 */
.L_x_208:
[----:B-1----:R1:W2:Y:S02]  /*99b0*/  SYNCS.PHASECHK.TRANS64.TRYWAIT P3, [R3+URZ+0x1d0], R12 ;  /* 0x0001d00c030075a7 */ /* 0x0022a400080611ff */
[----:B--2---:R-:W-:Y:S05]  /*99c0*/  @!P3 NANOSLEEP.SYNCS 0x989680 ;  /* 0x009896800000b95d */ /* 0x004fea0003900000 */
[----:B------:R-:W2:Y:S02]  /*99d0*/  @!P3 SYNCS.PHASECHK.TRANS64 P3, [R3+URZ+0x1d0], R12 ;  /* 0x0001d00c0300b5a7 */ /* 0x000ea400080610ff */
[----:B--2---:R-:W-:Y:S05]  /*99e0*/  @!P3 BRA `(.L_x_208) ;  /* 0xfffffffc00f0b947 */ /* 0x004fea000383ffff */
[----:B------:R-:W-:Y:S05]  /*99f0*/  BRA `(.L_x_209) ;  /* 0xffffffb400d47947 */ /* 0x000fea000383ffff */
.L_x_101:
[----:B------:R-:W-:-:S07]  /*9a00*/  MOV R0, UR4 ;  /* 0x0000000400007c02 */ /* 0x000fce0008000f00 */
.L_x_210:
[----:B-1----:R1:W2:Y:S02]  /*9a10*/  SYNCS.PHASECHK.TRANS64.TRYWAIT P0, [R0+URZ], R3 ;  /* 0x00000003000075a7 */ /* 0x0022a400080011ff */
[----:B--2---:R-:W-:Y:S05]  /*9a20*/  @!P0 NANOSLEEP.SYNCS 0x989680 ;  /* 0x009896800000895d */ /* 0x004fea0003900000 */
[----:B------:R-:W2:Y:S02]  /*9a30*/  @!P0 SYNCS.PHASECHK.TRANS64 P0, [R0+URZ], R3 ;  /* 0x00000003000085a7 */ /* 0x000ea400080010ff */
[----:B--2---:R-:W-:Y:S05]  /*9a40*/  @!P0 BRA `(.L_x_210) ;  /* 0xfffffffc00f08947 */ /* 0x004fea000383ffff */
[----:B------:R-:W-:Y:S05]  /*9a50*/  BRA `(.L_x_211) ;  /* 0xffffffb800d87947 */ /* 0x000fea000383ffff */
.L_x_103:
[----:B--2---:R2:W4:Y:S02]  /*9a60*/  SYNCS.PHASECHK.TRANS64.TRYWAIT P0, [R0+URZ+0x1f0], R3 ;  /* 0x0001f003000075a7 */ /* 0x00452400080011ff */
[----:B----4-:R-:W-:Y:S05]  /*9a70*/  @!P0 NANOSLEEP.SYNCS 0x989680 ;  /* 0x009896800000895d */ /* 0x010fea0003900000 */
[----:B------:R-:W4:Y:S02]  /*9a80*/  @!P0 SYNCS.PHASECHK.TRANS64 P0, [R0+URZ+0x1f0], R3 ;  /* 0x0001f003000085a7 */ /* 0x000f2400080010ff */
[----:B----4-:R-:W-:Y:S05]  /*9a90*/  @!P0 BRA `(.L_x_103) ;  /* 0xfffffffc00f08947 */ /* 0x010fea000383ffff */
[----:B------:R-:W-:Y:S05]  /*9aa0*/  BRA `(.L_x_212) ;  /* 0xffffffbc00a87947 */ /* 0x000fea000383ffff */
.L_x_113:
[----:B-1----:R1:W2:Y:S02]  /*9ab0*/  SYNCS.PHASECHK.TRANS64.TRYWAIT P1, [R0+URZ+0x1c0], R7 ;  /* 0x0001c007000075a7 */ /* 0x0022a400080211ff */
[----:B--2---:R-:W-:Y:S05]  /*9ac0*/  @!P1 NANOSLEEP.SYNCS 0x989680 ;  /* 0x009896800000995d */ /* 0x004fea0003900000 */
[----:B------:R-:W2:Y:S02]  /*9ad0*/  @!P1 SYNCS.PHASECHK.TRANS64 P1, [R0+URZ+0x1c0], R7 ;  /* 0x0001c007000095a7 */ /* 0x000ea400080210ff */
[----:B--2---:R-:W-:Y:S05]  /*9ae0*/  @!P1 BRA `(.L_x_113) ;  /* 0xfffffffc00f09947 */ /* 0x004fea000383ffff */
[----:B------:R-:W-:Y:S05]  /*9af0*/  BRA `(.L_x_112) ;  /* 0xffffffc800b47947 */ /* 0x000fea000383ffff */
.L_x_115:
[----:B-1----:R1:W4:Y:S02]  /*9b00*/  SYNCS.PHASECHK.TRANS64.TRYWAIT P1, [R16+URZ+0x210], R3 ;  /* 0x00021003100075a7 */ /* 0x00232400080211ff */
[----:B----4-:R-:W-:Y:S05]  /*9b10*/  @!P1 NANOSLEEP.SYNCS 0x989680 ;  /* 0x009896800000995d */ /* 0x010fea0003900000 */
[----:B------:R-:W4:Y:S02]  /*9b20*/  @!P1 SYNCS.PHASECHK.TRANS64 P1, [R16+URZ+0x210], R3 ;  /* 0x00021003100095a7 */ /* 0x000f2400080210ff */
[----:B----4-:R-:W-:Y:S05]  /*9b30*/  @!P1 BRA `(.L_x_115) ;  /* 0xfffffffc00f09947 */ /* 0x010fea000383ffff */
[----:B------:R-:W-:Y:S05]  /*9b40*/  BRA `(.L_x_114) ;  /* 0xffffffcc00707947 */ /* 0x000fea000383ffff */
        .weak           $__internal_0_$__cuda_sm10x_tcgen05_guardrail_trap_col_being_dealloced_not_returned_by_alloc
        .type           $__internal_0_$__cuda_sm10x_tcgen05_guardrail_trap_col_being_dealloced_not_returned_by_alloc,@function
        .size           $__internal_0_$__cuda_sm10x_tcgen05_guardrail_trap_col_being_dealloced_not_returned_by_alloc,($__internal_1_$__cuda_sm10x_tcgen05_guardrail_trap_phase_invalid_during_alloc - $__internal_0_$__cuda_sm10x_tcgen05_guardrail_trap_col_being_dealloced_not_returned_by_alloc)
$__internal_0_$__cuda_sm10x_tcgen05_guardrail_trap_col_being_dealloced_not_returned_by_alloc:
[----:B------:R-:W-:Y:S05]  /*9b50*/  BPT.TRAP 0x1 ;  /* 0x000000040000795c */ /* 0x000fea0000300000 */
[----:B------:R-:W-:-:S04]  /*9b60*/  HFMA2 R3, -RZ, RZ, 0, 0 ;  /* 0x00000000ff037431 */ /* 0x000fc800000001ff */
[----:B------:R-:W-:Y:S05]  /*9b70*/  RET.REL.NODEC R2 `(_ZN7cutlass13device_kernelINS_4gemm6kernel13GemmUniversalIN4cute5tupleIJiiiiEEENS1_10collective13CollectiveMmaINS1_35MainloopSm100TmaUmmaWarpSpecializedILi28ELi2ELi4ENS5_IJNS4_1CILi1EEESB_SB_EEEEENS5_IJNSA_ILi128EEENSA_ILi80EEENSA_ILi16EEEEEENS_6half_tENS5_IJlSB_lEEESI_SJ_NS4_8TiledMMAINS4_8MMA_AtomIJNS4_20SM100_MMA_F16BF16_SSISI_SI_fLi128ELi80ELNS4_4UMMA5MajorE0ELSO_0ELNSN_7ScaleInE0ELSP_0EEEEEENS4_6LayoutISC_NS5_IJNSA_ILi0EEEST_ST_EEEEENS5_IJNS4_10UnderscoreESW_SW_EEEEENS4_13SM90_TMA_LOADENS4_14ComposedLayoutINS4_7SwizzleILi1ELi4ELi3EEENS4_18smem_ptr_flag_bitsILi16EEENSS_INS5_IJNSA_ILi8EEESG_EEENS5_IJSG_SB_EEEEEEEvNS4_8identityESZ_S19_vS1A_EENS_8epilogue10collective18CollectiveEpilogueINS1C_23Sm100TmaWarpSpecializedILi2ELi1ELi80ELb1ELb0EEEJSH_NS5_IJNSS_ISE_SB_EENSS_ISF_SB_EEEEESI_SJ_SI_SJ_NS1C_6fusion15FusionCallbacksIS1G_NS1K_17LinearCombinationISI_fSI_fLNS_15FloatRoundStyleE2EEESH_S1J_JEEENS4_5SM1004TMEM4LOAD26SM100_TMEM_LOAD_32dp32b16xESZ_S19_NS4_39AutoVectorizingCopyWithAssumedAlignmentILi128EEENS4_14SM90_TMA_STOREES19_S1V_S1V_EEEvvEEEEvNT_6ParamsE) ;  /* 0xffffff6402207950 */ /* 0x000fea0003c3ffff */
        .weak           $__internal_1_$__cuda_sm10x_tcgen05_guardrail_trap_phase_invalid_during_alloc
        .type           $__internal_1_$__cuda_sm10x_tcgen05_guardrail_trap_phase_invalid_during_alloc,@function
        .size           $__internal_1_$__cuda_sm10x_tcgen05_guardrail_trap_phase_invalid_during_alloc,($__internal_2_$__cuda_sm10x_tcgen05_guardrail_trap_unallocated_columns_being_dealloced - $__internal_1_$__cuda_sm10x_tcgen05_guardrail_trap_phase_invalid_during_alloc)
$__internal_1_$__cuda_sm10x_tcgen05_guardrail_trap_phase_invalid_during_alloc:
[----:B------:R-:W-:Y:S05]  /*9b80*/  BPT.TRAP 0x1 ;  /* 0x000000040000795c */ /* 0x000fea0000300000 */
[----:B------:R-:W-:-:S04]  /*9b90*/  MOV R3, 0x0 ;  /* 0x0000000000037802 */ /* 0x000fc80000000f00 */
[----:B------:R-:W-:Y:S05]  /*9ba0*/  RET.REL.NODEC R2 `(_ZN7cutlass13device_kernelINS_4gemm6kernel13GemmUniversalIN4cute5tupleIJiiiiEEENS1_10collective13CollectiveMmaINS1_35MainloopSm100TmaUmmaWarpSpecializedILi28ELi2ELi4ENS5_IJNS4_1CILi1EEESB_SB_EEEEENS5_IJNSA_ILi128EEENSA_ILi80EEENSA_ILi16EEEEEENS_6half_tENS5_IJlSB_lEEESI_SJ_NS4_8TiledMMAINS4_8MMA_AtomIJNS4_20SM100_MMA_F16BF16_SSISI_SI_fLi128ELi80ELNS4_4UMMA5MajorE0ELSO_0ELNSN_7ScaleInE0ELSP_0EEEEEENS4_6LayoutISC_NS5_IJNSA_ILi0EEEST_ST_EEEEENS5_IJNS4_10UnderscoreESW_SW_EEEEENS4_13SM90_TMA_LOADENS4_14ComposedLayoutINS4_7SwizzleILi1ELi4ELi3EEENS4_18smem_ptr_flag_bitsILi16EEENSS_INS5_IJNSA_ILi8EEESG_EEENS5_IJSG_SB_EEEEEEEvNS4_8identityESZ_S19_vS1A_EENS_8epilogue10collective18CollectiveEpilogueINS1C_23Sm100TmaWarpSpecializedILi2ELi1ELi80ELb1ELb0EEEJSH_NS5_IJNSS_ISE_SB_EENSS_ISF_SB_EEEEESI_SJ_SI_SJ_NS1C_6fusion15FusionCallbacksIS1G_NS1K_17LinearCombinationISI_fSI_fLNS_15FloatRoundStyleE2EEESH_S1J_JEEENS4_5SM1004TMEM4LOAD26SM100_TMEM_LOAD_32dp32b16xESZ_S19_NS4_39AutoVectorizingCopyWithAssumedAlignmentILi128EEENS4_14SM90_TMA_STOREES19_S1V_S1V_EEEvvEEEEvNT_6ParamsE) ;  /* 0xffffff6402147950 */ /* 0x000fea0003c3ffff */
        .weak           $__internal_2_$__cuda_sm10x_tcgen05_guardrail_trap_unallocated_columns_being_dealloced
        .type           $__internal_2_$__cuda_sm10x_tcgen05_guardrail_trap_unallocated_columns_being_dealloced,@function
        .size           $__internal_2_$__cuda_sm10x_tcgen05_guardrail_trap_unallocated_columns_being_dealloced,(.L_x_214 - $__internal_2_$__cuda_sm10x_tcgen05_guardrail_trap_unallocated_columns_being_dealloced)
$__internal_2_$__cuda_sm10x_tcgen05_guardrail_trap_unallocated_columns_being_dealloced:
[----:B------:R-:W-:Y:S05]  /*9bb0*/  BPT.TRAP 0x1 ;  /* 0x000000040000795c */ /* 0x000fea0000300000 */
[----:B------:R-:W-:-:S04]  /*9bc0*/  HFMA2 R3, -RZ, RZ, 0, 0 ;  /* 0x00000000ff037431 */ /* 0x000fc800000001ff */
[----:B------:R-:W-:Y:S05]  /*9bd0*/  RET.REL.NODEC R2 `(_ZN7cutlass13device_kernelINS_4gemm6kernel13GemmUniversalIN4cute5tupleIJiiiiEEENS1_10collective13CollectiveMmaINS1_35MainloopSm100TmaUmmaWarpSpecializedILi28ELi2ELi4ENS5_IJNS4_1CILi1EEESB_SB_EEEEENS5_IJNSA_ILi128EEENSA_ILi80EEENSA_ILi16EEEEEENS_6half_tENS5_IJlSB_lEEESI_SJ_NS4_8TiledMMAINS4_8MMA_AtomIJNS4_20SM100_MMA_F16BF16_SSISI_SI_fLi128ELi80ELNS4_4UMMA5MajorE0ELSO_0ELNSN_7ScaleInE0ELSP_0EEEEEENS4_6LayoutISC_NS5_IJNSA_ILi0EEEST_ST_EEEEENS5_IJNS4_10UnderscoreESW_SW_EEEEENS4_13SM90_TMA_LOADENS4_14ComposedLayoutINS4_7SwizzleILi1ELi4ELi3EEENS4_18smem_ptr_flag_bitsILi16EEENSS_INS5_IJNSA_ILi8EEESG_EEENS5_IJSG_SB_EEEEEEEvNS4_8identityESZ_S19_vS1A_EENS_8epilogue10collective18CollectiveEpilogueINS1C_23Sm100TmaWarpSpecializedILi2ELi1ELi80ELb1ELb0EEEJSH_NS5_IJNSS_ISE_SB_EENSS_ISF_SB_EEEEESI_SJ_SI_SJ_NS1C_6fusion15FusionCallbacksIS1G_NS1K_17LinearCombinationISI_fSI_fLNS_15FloatRoundStyleE2EEESH_S1J_JEEENS4_5SM1004TMEM4LOAD26SM100_TMEM_LOAD_32dp32b16xESZ_S19_NS4_39AutoVectorizingCopyWithAssumedAlignmentILi128EEENS4_14SM90_TMA_STOREES19_S1V_S1V_EEEvvEEEEvNT_6ParamsE) ;  /* 0xffffff6402087950 */ /* 0x000fea0003c3ffff */
.L_x_213:
[----:B------:R-:W-:-:S00]  /*9be0*/  BRA `(.L_x_213) ;  /* 0xfffffffc00fc7947 */ /* 0x000fc0000383ffff */
[----:B------:R-:W-:-:S00]  /*9bf0*/  NOP ;  /* 0x0000000000007918 */ /* 0x000fc00000000000 */
        /* <DEDUP_REMOVED lines=8> */
.L_x_214:


//--------------------- .nv.global.init           --------------------------
	.section	.nv.global.init,"aw",@progbits
.nv.global.init:
	.type		$str$27,@object
	.size		$str$27,($str$28 - $str$27)
$str$27:
        /*0000*/ 	.byte	0x28, 0x61, 0x64, 0x64, 0x72, 0x65, 0x73, 0x73, 0x20, 0x26, 0x20, 0x6d, 0x61, 0x73, 0x6b, 0x29
        /*0010*/ 	.byte	0x20, 0x3d, 0x3d, 0x20, 0x30, 0x00
	.type		$str$28,@object
	.size		$str$28,($str$26 - $str$28)
$str$28:
        /*0016*/ 	.byte	0x2f, 0x74, 0x6d, 0x70, 0x2f, 0x63, 0x75, 0x74, 0x6c, 0x61, 0x73, 0x73, 0x5f, 0x73, 0x77, 0x65
        /*0026*/ 	.byte	0x65, 0x70, 0x5f, 0x73, 0x72, 0x63, 0x2f, 0x69, 0x6e, 0x63, 0x6c, 0x75, 0x64, 0x65, 0x2f, 0x63
        /*0036*/ 	.byte	0x75, 0x74, 0x65, 0x2f, 0x70, 0x6f, 0x69, 0x6e, 0x74, 0x65, 0x72, 0x5f, 0x66, 0x6c, 0x61, 0x67
        /*0046*/ 	.byte	0x67, 0x65, 0x64, 0x2e, 0x68, 0x70, 0x70, 0x00
	.type		$str$26,@object
	.size		$str$26,($str$25 - $str$26)
$str$26:
        /*004e*/ 	.byte	0x2f, 0x74, 0x6d, 0x70, 0x2f, 0x63, 0x75, 0x74, 0x6c, 0x61, 0x73, 0x73, 0x5f, 0x73, 0x77, 0x65
        /*005e*/ 	.byte	0x65, 0x70, 0x5f, 0x73, 0x72, 0x63, 0x2f, 0x69, 0x6e, 0x63, 0x6c, 0x75, 0x64, 0x65, 0x2f, 0x63
        /*006e*/ 	.byte	0x75, 0x74, 0x65, 0x2f, 0x61, 0x74, 0x6f, 0x6d, 0x2f, 0x63, 0x6f, 0x70, 0x79, 0x5f, 0x74, 0x72
        /*007e*/ 	.byte	0x61, 0x69, 0x74, 0x73, 0x5f, 0x73, 0x6d, 0x31, 0x30, 0x30, 0x2e, 0x68, 0x70, 0x70, 0x00
	.type		$str$25,@object
	.size		$str$25,(__unnamed_1 - $str$25)
$str$25:
        /*008d*/ 	.byte	0x28, 0x28, 0x75, 0x69, 0x6e, 0x74, 0x33, 0x32, 0x5f, 0x74, 0x28, 0x74, 0x68, 0x72, 0x65, 0x61
        /*009d*/ 	.byte	0x64, 0x49, 0x64, 0x78, 0x2e, 0x78, 0x29, 0x20, 0x2f, 0x20, 0x33, 0x32, 0x29, 0x20, 0x25, 0x20
        /*00ad*/ 	.byte	0x34, 0x29, 0x20, 0x3d, 0x3d, 0x20, 0x28, 0x28, 0x28, 0x74, 0x6d, 0x65, 0x6d, 0x5f, 0x61, 0x64
        /*00bd*/ 	.byte	0x64, 0x72, 0x20, 0x3e, 0x3e, 0x20, 0x31, 0x36, 0x29, 0x20, 0x2f, 0x20, 0x33, 0x32, 0x29, 0x20
        /*00cd*/ 	.byte	0x25, 0x20, 0x34, 0x29, 0x00
	.type		__unnamed_1,@object
	.size		__unnamed_1,(__unnamed_2 - __unnamed_1)
__unnamed_1:
        /*00d2*/ 	.byte	0x61, 0x75, 0x74, 0x6f, 0x20, 0x63, 0x75, 0x74, 0x65, 0x3a, 0x3a, 0x61, 0x73, 0x5f, 0x70, 0x6f
        /* <DEDUP_REMOVED lines=24> */
        /*0262*/ 	.byte	0x30, 0x32, 0x34, 0x30, 0x3e, 0x3e, 0x3e, 0x3e, 0x5d, 0x00
	.type		__unnamed_2,@object
	.size		__unnamed_2,(.L_2 - __unnamed_2)
__unnamed_2:
        /* <DEDUP_REMOVED lines=40> */
        /*04ec*/ 	.byte	0x3a, 0x3a, 0x43, 0x3c, 0x30, 0x3e, 0x3e, 0x3e, 0x3e, 0x5d, 0x00
.L_2:


//--------------------- .nv.shared._ZN7cutlass13device_kernelINS_4gemm6kernel13GemmUniversalIN4cute5tupleIJiiiiEEENS1_10collective13CollectiveMmaINS1_35MainloopSm100TmaUmmaWarpSpecializedILi28ELi2ELi4ENS5_IJNS4_1CILi1EEESB_SB_EEEEENS5_IJNSA_ILi128EEENSA_ILi80EEENSA_ILi16EEEEEENS_6half_tENS5_IJlSB_lEEESI_SJ_NS4_8TiledMMAINS4_8MMA_AtomIJNS4_20SM100_MMA_F16BF16_SSISI_SI_fLi128ELi80ELNS4_4UMMA5MajorE0ELSO_0ELNSN_7ScaleInE0ELSP_0EEEEEENS4_6LayoutISC_NS5_IJNSA_ILi0EEEST_ST_EEEEENS5_IJNS4_10UnderscoreESW_SW_EEEEENS4_13SM90_TMA_LOADENS4_14ComposedLayoutINS4_7SwizzleILi1ELi4ELi3EEENS4_18smem_ptr_flag_bitsILi16EEENSS_INS5_IJNSA_ILi8EEESG_EEENS5_IJSG_SB_EEEEEEEvNS4_8identityESZ_S19_vS1A_EENS_8epilogue10collective18CollectiveEpilogueINS1C_23Sm100TmaWarpSpecializedILi2ELi1ELi80ELb1ELb0EEEJSH_NS5_IJNSS_ISE_SB_EENSS_ISF_SB_EEEEESI_SJ_SI_SJ_NS1C_6fusion15FusionCallbacksIS1G_NS1K_17LinearCombinationISI_fSI_fLNS_15FloatRoundStyleE2EEESH_S1J_JEEENS4_5SM1004TMEM4LOAD26SM100_TMEM_LOAD_32dp32b16xESZ_S19_NS4_39AutoVectorizingCopyWithAssumedAlignmentILi128EEENS4_14SM90_TMA_STOREES19_S1V_S1V_EEEvvEEEEvNT_6ParamsE --------------------------
	.section	.nv.shared._ZN7cutlass13device_kernelINS_4gemm6kernel13GemmUniversalIN4cute5tupleIJiiiiEEENS1_10collective13CollectiveMmaINS1_35MainloopSm100TmaUmmaWarpSpecializedILi28ELi2ELi4ENS5_IJNS4_1CILi1EEESB_SB_EEEEENS5_IJNSA_ILi128EEENSA_ILi80EEENSA_ILi16EEEEEENS_6half_tENS5_IJlSB_lEEESI_SJ_NS4_8TiledMMAINS4_8MMA_AtomIJNS4_20SM100_MMA_F16BF16_SSISI_SI_fLi128ELi80ELNS4_4UMMA5MajorE0ELSO_0ELNSN_7ScaleInE0ELSP_0EEEEEENS4_6LayoutISC_NS5_IJNSA_ILi0EEEST_ST_EEEEENS5_IJNS4_10UnderscoreESW_SW_EEEEENS4_13SM90_TMA_LOADENS4_14ComposedLayoutINS4_7SwizzleILi1ELi4ELi3EEENS4_18smem_ptr_flag_bitsILi16EEENSS_INS5_IJNSA_ILi8EEESG_EEENS5_IJSG_SB_EEEEEEEvNS4_8identityESZ_S19_vS1A_EENS_8epilogue10collective18CollectiveEpilogueINS1C_23Sm100TmaWarpSpecializedILi2ELi1ELi80ELb1ELb0EEEJSH_NS5_IJNSS_ISE_SB_EENSS_ISF_SB_EEEEESI_SJ_SI_SJ_NS1C_6fusion15FusionCallbacksIS1G_NS1K_17LinearCombinationISI_fSI_fLNS_15FloatRoundStyleE2EEESH_S1J_JEEENS4_5SM1004TMEM4LOAD26SM100_TMEM_LOAD_32dp32b16xESZ_S19_NS4_39AutoVectorizingCopyWithAssumedAlignmentILi128EEENS4_14SM90_TMA_STOREES19_S1V_S1V_EEEvvEEEEvNT_6ParamsE,"aw",@nobits
	.sectionflags	@""
	.align	16
	.zero		1024


//--------------------- .nv.shared.reserved.0     --------------------------
	.section	.nv.shared.reserved.0,"aw",@nobits
	.weak		__nv_reservedSMEM_offset_0_alias
	.size		__nv_reservedSMEM_offset_0_alias, 0, 64
	.other		__nv_reservedSMEM_offset_0_alias,@"STO_CUDA_RESERVED_SHARED STV_DEFAULT"
__nv_reservedSMEM_offset_0_alias:
	.zero		0
.nv.shared.reserved.0:
	.zero		64
	.weak		__nv_reservedSMEM_tcgen05_partition
	.type		__nv_reservedSMEM_tcgen05_partition,@object
	.size		__nv_reservedSMEM_tcgen05_partition,(.L_0 - __nv_reservedSMEM_tcgen05_partition)
__nv_reservedSMEM_tcgen05_partition:
	.zero		32
.L_0:


//--------------------- .nv.global                --------------------------
	.section	.nv.global,"aw",@nobits
.nv.global:
	.type		_ZN39_INTERNAL_7fffc10f_4_k_cu_27f62a03_50024cute1_E,@object
	.size		_ZN39_INTERNAL_7fffc10f_4_k_cu_27f62a03_50024cute1_E,(_ZN39_INTERNAL_7fffc10f_4_k_cu_27f62a03_50024cuda3std3__45__cpo6cbeginE - _ZN39_INTERNAL_7fffc10f_4_k_cu_27f62a03_50024cute1_E)
_ZN39_INTERNAL_7fffc10f_4_k_cu_27f62a03_50024cute1_E:
	.zero		1
	.type		_ZN39_INTERNAL_7fffc10f_4_k_cu_27f62a03_50024cuda3std3__45__cpo6cbeginE,@object
	.size		_ZN39_INTERNAL_7fffc10f_4_k_cu_27f62a03_50024cuda3std3__45__cpo6cbeginE,(_ZN39_INTERNAL_7fffc10f_4_k_cu_27f62a03_50024cuda3std3__48in_placeE - _ZN39_INTERNAL_7fffc10f_4_k_cu_27f62a03_50024cuda3std3__45__cpo6cbeginE)
_ZN39_INTERNAL_7fffc10f_4_k_cu_27f62a03_50024cuda3std3__45__cpo6cbeginE:
	.zero		1
	.type		_ZN39_INTERNAL_7fffc10f_4_k_cu_27f62a03_50024cuda3std3__48in_placeE,@object
	.size		_ZN39_INTERNAL_7fffc10f_4_k_cu_27f62a03_50024cuda3std3__48in_placeE,(_ZN39_INTERNAL_7fffc10f_4_k_cu_27f62a03_50024cuda3std6ranges3__45__cpo9iter_moveE - _ZN39_INTERNAL_7fffc10f_4_k_cu_27f62a03_50024cuda3std3__48in_placeE)
_ZN39_INTERNAL_7fffc10f_4_k_cu_27f62a03_50024cuda3std3__48in_placeE:
	.zero		1
	.type		_ZN39_INTERNAL_7fffc10f_4_k_cu_27f62a03_50024cuda3std6ranges3__45__cpo9iter_moveE,@object
	.size		_ZN39_INTERNAL_7fffc10f_4_k_cu_27f62a03_50024cuda3std6ranges3__45__cpo9iter_moveE,(_ZN39_INTERNAL_7fffc10f_4_k_cu_27f62a03_50024cuda3std3__45__cpo5beginE - _ZN39_INTERNAL_7fffc10f_4_k_cu_27f62a03_50024cuda3std6ranges3__45__cpo9iter_moveE)
_ZN39_INTERNAL_7fffc10f_4_k_cu_27f62a03_50024cuda3std6ranges3__45__cpo9iter_moveE:
	.zero		1
	.type		_ZN39_INTERNAL_7fffc10f_4_k_cu_27f62a03_50024cuda3std3__45__cpo5beginE,@object
	.size		_ZN39_INTERNAL_7fffc10f_4_k_cu_27f62a03_50024cuda3std3__45__cpo5beginE,(_ZN39_INTERNAL_7fffc10f_4_k_cu_27f62a03_50024cuda3std3__441_GLOBAL__N__7fffc10f_4_k_cu_27f62a03_50026ignoreE - _ZN39_INTERNAL_7fffc10f_4_k_cu_27f62a03_50024cuda3std3__45__cpo5beginE)
_ZN39_INTERNAL_7fffc10f_4_k_cu_27f62a03_50024cuda3std3__45__cpo5beginE:
	.zero		1
	.type		_ZN39_INTERNAL_7fffc10f_4_k_cu_27f62a03_50024cuda3std3__441_GLOBAL__N__7fffc10f_4_k_cu_27f62a03_50026ignoreE,@object
	.size		_ZN39_INTERNAL_7fffc10f_4_k_cu_27f62a03_50024cuda3std3__441_GLOBAL__N__7fffc10f_4_k_cu_27f62a03_50026ignoreE,(_ZN39_INTERNAL_7fffc10f_4_k_cu_27f62a03_50024cute7productE - _ZN39_INTERNAL_7fffc10f_4_k_cu_27f62a03_50024cuda3std3__441_GLOBAL__N__7fffc10f_4_k_cu_27f62a03_50026ignoreE)
_ZN39_INTERNAL_7fffc10f_4_k_cu_27f62a03_50024cuda3std3__441_GLOBAL__N__7fffc10f_4_k_cu_27f62a03_50026ignoreE:
	.zero		1
	.type		_ZN39_INTERNAL_7fffc10f_4_k_cu_27f62a03_50024cute7productE,@object
	.size		_ZN39_INTERNAL_7fffc10f_4_k_cu_27f62a03_50024cute7productE,(_ZN39_INTERNAL_7fffc10f_4_k_cu_27f62a03_50024cuda3std3__45__cpo3endE - _ZN39_INTERNAL_7fffc10f_4_k_cu_27f62a03_50024cute7productE)
_ZN39_INTERNAL_7fffc10f_4_k_cu_27f62a03_50024cute7productE:
	.zero		1
	.type		_ZN39_INTERNAL_7fffc10f_4_k_cu_27f62a03_50024cuda3std3__45__cpo3endE,@object
	.size		_ZN39_INTERNAL_7fffc10f_4_k_cu_27f62a03_50024cuda3std3__45__cpo3endE,(_ZN39_INTERNAL_7fffc10f_4_k_cu_27f62a03_50024cuda3std3__419piecewise_constructE - _ZN39_INTERNAL_7fffc10f_4_k_cu_27f62a03_50024cuda3std3__45__cpo3endE)
_ZN39_INTERNAL_7fffc10f_4_k_cu_27f62a03_50024cuda3std3__45__cpo3endE:
	.zero		1
	.type		_ZN39_INTERNAL_7fffc10f_4_k_cu_27f62a03_50024cuda3std3__419piecewise_constructE,@object
	.size		_ZN39_INTERNAL_7fffc10f_4_k_cu_27f62a03_50024cuda3std3__419piecewise_constructE,(_ZN39_INTERNAL_7fffc10f_4_k_cu_27f62a03_50024cuda3std3__45__cpo4cendE - _ZN39_INTERNAL_7fffc10f_4_k_cu_27f62a03_50024cuda3std3__419piecewise_constructE)
_ZN39_INTERNAL_7fffc10f_4_k_cu_27f62a03_50024cuda3std3__419piecewise_constructE:
	.zero		1
	.type		_ZN39_INTERNAL_7fffc10f_4_k_cu_27f62a03_50024cuda3std3__45__cpo4cendE,@object
	.size		_ZN39_INTERNAL_7fffc10f_4_k_cu_27f62a03_50024cuda3std3__45__cpo4cendE,(_ZN39_INTERNAL_7fffc10f_4_k_cu_27f62a03_50024cuda3std6ranges3__45__cpo4swapE - _ZN39_INTERNAL_7fffc10f_4_k_cu_27f62a03_50024cuda3std3__45__cpo4cendE)
_ZN39_INTERNAL_7fffc10f_4_k_cu_27f62a03_50024cuda3std3__45__cpo4cendE:
	.zero		1
	.type		_ZN39_INTERNAL_7fffc10f_4_k_cu_27f62a03_50024cuda3std6ranges3__45__cpo4swapE,@object
	.size		_ZN39_INTERNAL_7fffc10f_4_k_cu_27f62a03_50024cuda3std6ranges3__45__cpo4swapE,(.L_10 - _ZN39_INTERNAL_7fffc10f_4_k_cu_27f62a03_50024cuda3std6ranges3__45__cpo4swapE)
_ZN39_INTERNAL_7fffc10f_4_k_cu_27f62a03_50024cuda3std6ranges3__45__cpo4swapE:
	.zero		1
.L_10:


//--------------------- .nv.constant0._ZN7cutlass13device_kernelINS_4gemm6kernel13GemmUniversalIN4cute5tupleIJiiiiEEENS1_10collective13CollectiveMmaINS1_35MainloopSm100TmaUmmaWarpSpecializedILi28ELi2ELi4ENS5_IJNS4_1CILi1EEESB_SB_EEEEENS5_IJNSA_ILi128EEENSA_ILi80EEENSA_ILi16EEEEEENS_6half_tENS5_IJlSB_lEEESI_SJ_NS4_8TiledMMAINS4_8MMA_AtomIJNS4_20SM100_MMA_F16BF16_SSISI_SI_fLi128ELi80ELNS4_4UMMA5MajorE0ELSO_0ELNSN_7ScaleInE0ELSP_0EEEEEENS4_6LayoutISC_NS5_IJNSA_ILi0EEEST_ST_EEEEENS5_IJNS4_10UnderscoreESW_SW_EEEEENS4_13SM90_TMA_LOADENS4_14ComposedLayoutINS4_7SwizzleILi1ELi4ELi3EEENS4_18smem_ptr_flag_bitsILi16EEENSS_INS5_IJNSA_ILi8EEESG_EEENS5_IJSG_SB_EEEEEEEvNS4_8identityESZ_S19_vS1A_EENS_8epilogue10collective18CollectiveEpilogueINS1C_23Sm100TmaWarpSpecializedILi2ELi1ELi80ELb1ELb0EEEJSH_NS5_IJNSS_ISE_SB_EENSS_ISF_SB_EEEEESI_SJ_SI_SJ_NS1C_6fusion15FusionCallbacksIS1G_NS1K_17LinearCombinationISI_fSI_fLNS_15FloatRoundStyleE2EEESH_S1J_JEEENS4_5SM1004TMEM4LOAD26SM100_TMEM_LOAD_32dp32b16xESZ_S19_NS4_39AutoVectorizingCopyWithAssumedAlignmentILi128EEENS4_14SM90_TMA_STOREES19_S1V_S1V_EEEvvEEEEvNT_6ParamsE --------------------------
	.section	.nv.constant0._ZN7cutlass13device_kernelINS_4gemm6kernel13GemmUniversalIN4cute5tupleIJiiiiEEENS1_10collective13CollectiveMmaINS1_35MainloopSm100TmaUmmaWarpSpecializedILi28ELi2ELi4ENS5_IJNS4_1CILi1EEESB_SB_EEEEENS5_IJNSA_ILi128EEENSA_ILi80EEENSA_ILi16EEEEEENS_6half_tENS5_IJlSB_lEEESI_SJ_NS4_8TiledMMAINS4_8MMA_AtomIJNS4_20SM100_MMA_F16BF16_SSISI_SI_fLi128ELi80ELNS4_4UMMA5MajorE0ELSO_0ELNSN_7ScaleInE0ELSP_0EEEEEENS4_6LayoutISC_NS5_IJNSA_ILi0EEEST_ST_EEEEENS5_IJNS4_10UnderscoreESW_SW_EEEEENS4_13SM90_TMA_LOADENS4_14ComposedLayoutINS4_7SwizzleILi1ELi4ELi3EEENS4_18smem_ptr_flag_bitsILi16EEENSS_INS5_IJNSA_ILi8EEESG_EEENS5_IJSG_SB_EEEEEEEvNS4_8identityESZ_S19_vS1A_EENS_8epilogue10collective18CollectiveEpilogueINS1C_23Sm100TmaWarpSpecializedILi2ELi1ELi80ELb1ELb0EEEJSH_NS5_IJNSS_ISE_SB_EENSS_ISF_SB_EEEEESI_SJ_SI_SJ_NS1C_6fusion15FusionCallbacksIS1G_NS1K_17LinearCombinationISI_fSI_fLNS_15FloatRoundStyleE2EEESH_S1J_JEEENS4_5SM1004TMEM4LOAD26SM100_TMEM_LOAD_32dp32b16xESZ_S19_NS4_39AutoVectorizingCopyWithAssumedAlignmentILi128EEENS4_14SM90_TMA_STOREES19_S1V_S1V_EEEvvEEEEvNT_6ParamsE,"a",@progbits
	.sectionflags	@""
	.align	4
.nv.constant0._ZN7cutlass13device_kernelINS_4gemm6kernel13GemmUniversalIN4cute5tupleIJiiiiEEENS1_10collective13CollectiveMmaINS1_35MainloopSm100TmaUmmaWarpSpecializedILi28ELi2ELi4ENS5_IJNS4_1CILi1EEESB_SB_EEEEENS5_IJNSA_ILi128EEENSA_ILi80EEENSA_ILi16EEEEEENS_6half_tENS5_IJlSB_lEEESI_SJ_NS4_8TiledMMAINS4_8MMA_AtomIJNS4_20SM100_MMA_F16BF16_SSISI_SI_fLi128ELi80ELNS4_4UMMA5MajorE0ELSO_0ELNSN_7ScaleInE0ELSP_0EEEEEENS4_6LayoutISC_NS5_IJNSA_ILi0EEEST_ST_EEEEENS5_IJNS4_10UnderscoreESW_SW_EEEEENS4_13SM90_TMA_LOADENS4_14ComposedLayoutINS4_7SwizzleILi1ELi4ELi3EEENS4_18smem_ptr_flag_bitsILi16EEENSS_INS5_IJNSA_ILi8EEESG_EEENS5_IJSG_SB_EEEEEEEvNS4_8identityESZ_S19_vS1A_EENS_8epilogue10collective18CollectiveEpilogueINS1C_23Sm100TmaWarpSpecializedILi2ELi1ELi80ELb1ELb0EEEJSH_NS5_IJNSS_ISE_SB_EENSS_ISF_SB_EEEEESI_SJ_SI_SJ_NS1C_6fusion15FusionCallbacksIS1G_NS1K_17LinearCombinationISI_fSI_fLNS_15FloatRoundStyleE2EEESH_S1J_JEEENS4_5SM1004TMEM4LOAD26SM100_TMEM_LOAD_32dp32b16xESZ_S19_NS4_39AutoVectorizingCopyWithAssumedAlignmentILi128EEENS4_14SM90_TMA_STOREES19_S1V_S1V_EEEvvEEEEvNT_6ParamsE:
	.zero		2944


//--------------------- SYMBOLS --------------------------

	.type		.nv.reservedSmem.offset0,@object
	.size		.nv.reservedSmem.offset0,0x4
	.type		.nv.reservedSmem.cap,@object
	.size		.nv.reservedSmem.cap,0x4
	.type		__assertfail,@function
